	.headerflags	@"EF_CUDA_TEXMODE_UNIFIED EF_CUDA_64BIT_ADDRESS EF_CUDA_SM86 EF_CUDA_VIRTUAL_SM(EF_CUDA_SM86)"
	.elftype	@"ET_EXEC"


//--------------------- .nv.info                  --------------------------
	.section	.nv.info,"",@"SHT_CUDA_INFO"
	.align	4


	//----- nvinfo : EIATTR_REGCOUNT
	.align		4
        /*0000*/ 	.byte	0x04, 0x2f
        /*0002*/ 	.short	(.L_1 - .L_0)
	.align		4
.L_0:
        /*0004*/ 	.word	index@(triton_mm)
        /*0008*/ 	.word	0x00000080


	//----- nvinfo : EIATTR_MAX_STACK_SIZE
	.align		4
.L_1:
        /*000c*/ 	.byte	0x04, 0x23
        /*000e*/ 	.short	(.L_3 - .L_2)
	.align		4
.L_2:
        /*0010*/ 	.word	index@(triton_mm)
        /*0014*/ 	.word	0x00000000


	//----- nvinfo : EIATTR_MIN_STACK_SIZE
	.align		4
.L_3:
        /*0018*/ 	.byte	0x04, 0x12
        /*001a*/ 	.short	(.L_5 - .L_4)
	.align		4
.L_4:
        /*001c*/ 	.word	index@(triton_mm)
        /*0020*/ 	.word	0x00000000


	//----- nvinfo : EIATTR_FRAME_SIZE
	.align		4
.L_5:
        /*0024*/ 	.byte	0x04, 0x11
        /*0026*/ 	.short	(.L_7 - .L_6)
	.align		4
.L_6:
        /*0028*/ 	.word	index@(triton_mm)
        /*002c*/ 	.word	0x00000000
.L_7:


//--------------------- .nv.info.triton_mm        --------------------------
	.section	.nv.info.triton_mm,"",@"SHT_CUDA_INFO"
	.align	4


	//----- nvinfo : EIATTR_CUDA_API_VERSION
	.align		4
        /*0000*/ 	.byte	0x04, 0x37
        /*0002*/ 	.short	(.L_9 - .L_8)
.L_8:
        /*0004*/ 	.word	0x0000007b


	//----- nvinfo : EIATTR_SW2861232_WAR
	.align		4
.L_9:
        /*0008*/ 	.byte	0x01, 0x35
	.zero		2


	//----- nvinfo : EIATTR_PARAM_CBANK
	.align		4
        /*000c*/ 	.byte	0x04, 0x0a
        /*000e*/ 	.short	(.L_11 - .L_10)
	.align		4
.L_10:
        /*0010*/ 	.word	index@(.nv.constant0.triton_mm)
        /*0014*/ 	.short	0x0160
        /*0016*/ 	.short	0x001c


	//----- nvinfo : EIATTR_CBANK_PARAM_SIZE
	.align		4
.L_11:
        /*0018*/ 	.byte	0x03, 0x19
        /*001a*/ 	.short	0x001c


	//----- nvinfo : EIATTR_KPARAM_INFO
	.align		4
        /*001c*/ 	.byte	0x04, 0x17
        /*001e*/ 	.short	(.L_13 - .L_12)
.L_12:
        /*0020*/ 	.word	0x00000000
        /*0024*/ 	.short	0x0003
        /*0026*/ 	.short	0x0018
        /*0028*/ 	.byte	0x00, 0xf0, 0x11, 0x00


	//----- nvinfo : EIATTR_KPARAM_INFO
	.align		4
.L_13:
        /*002c*/ 	.byte	0x04, 0x17
        /*002e*/ 	.short	(.L_15 - .L_14)
.L_14:
        /*0030*/ 	.word	0x00000000
        /*0034*/ 	.short	0x0002
        /*0036*/ 	.short	0x0010
        /*0038*/ 	.byte	0x00, 0xf0, 0x21, 0x00


	//----- nvinfo : EIATTR_KPARAM_INFO
	.align		4
.L_15:
        /*003c*/ 	.byte	0x04, 0x17
        /*003e*/ 	.short	(.L_17 - .L_16)
.L_16:
        /*0040*/ 	.word	0x00000000
        /*0044*/ 	.short	0x0001
        /*0046*/ 	.short	0x0008
        /*0048*/ 	.byte	0x00, 0xf0, 0x21, 0x00


	//----- nvinfo : EIATTR_KPARAM_INFO
	.align		4
.L_17:
        /*004c*/ 	.byte	0x04, 0x17
        /*004e*/ 	.short	(.L_19 - .L_18)
.L_18:
        /*0050*/ 	.word	0x00000000
        /*0054*/ 	.short	0x0000
        /*0056*/ 	.short	0x0000
        /*0058*/ 	.byte	0x00, 0xf0, 0x21, 0x00


	//----- nvinfo : EIATTR_MAXREG_COUNT
	.align		4
.L_19:
        /*005c*/ 	.byte	0x03, 0x1b
        /*005e*/ 	.short	0x00ff


	//----- nvinfo : EIATTR_EXIT_INSTR_OFFSETS
	.align		4
        /*0060*/ 	.byte	0x04, 0x1c
        /*0062*/ 	.short	(.L_21 - .L_20)


	//   ....[0]....
.L_20:
        /*0064*/ 	.word	0x00000040


	//   ....[1]....
        /*0068*/ 	.word	0x0000bda0


	//   ....[2]....
        /*006c*/ 	.word	0x0000bdf0


	//----- nvinfo : EIATTR_MAX_THREADS
	.align		4
.L_21:
        /*0070*/ 	.byte	0x04, 0x05
        /*0072*/ 	.short	(.L_23 - .L_22)
.L_22:
        /*0074*/ 	.word	0x00000080
        /*0078*/ 	.word	0x00000001
        /*007c*/ 	.word	0x00000001
.L_23:


//--------------------- .nv.rel.action            --------------------------
	.section	.nv.rel.action,"",@"SHT_CUDA_RELOCINFO"
	.align	8
	.sectionentsize	8
        /*0000*/ 	.byte	0x73, 0x00, 0x00, 0x00, 0x00, 0x00, 0x00, 0x00, 0x00, 0x00, 0x00, 0x11, 0x25, 0x00, 0x05, 0x36


//--------------------- .nv.constant0.triton_mm   --------------------------
	.section	.nv.constant0.triton_mm,"a",@progbits
	.align	4
.nv.constant0.triton_mm:
	.zero		380


//--------------------- .text.triton_mm           --------------------------
	.section	.text.triton_mm,"ax",@progbits
	.sectionflags	@"SHF_BARRIERS=1"
	.sectioninfo	@"SHI_REGISTERS=128"
	.align	128
        .global         triton_mm
        .type           triton_mm,@function
        .size           triton_mm,(.L_x_3 - triton_mm)
        .other          triton_mm,@"STO_CUDA_ENTRY STV_DEFAULT"
triton_mm:
.text.triton_mm:
[----:B------:R-:W-:-:S02]  /*0000*/  MOV R1, c[0x0][0x28] ;  /* 0x00000a0000017a02 */ /* 0x000fc40000000f00 */
[----:B------:R-:W-:-:S05]  /*0010*/  MOV R2, c[0x0][0x178] ;  /* 0x00005e0000027a02 */ /* 0x000fca0000000f00 */
[----:B------:R-:W-:-:S05]  /*0020*/  IMAD R0, R2, 0x1900, RZ ;  /* 0x0000190002007824 */ /* 0x000fca00078e02ff */
[----:B------:R-:W-:-:S13]  /*0030*/  ISETP.NE.AND P0, PT, R0, RZ, PT ;  /* 0x000000ff0000720c */ /* 0x000fda0003f05270 */
[----:B------:R-:W-:Y:S05]  /*0040*/  @!P0 EXIT ;  /* 0x000000000000894d */ /* 0x000fea0003800000 */
[----:B------:R-:W1:Y:S01]  /*0050*/  S2R R10, SR_CTAID.X ;  /* 0x00000000000a7919 */ /* 0x000e620000002500 */
[----:B------:R-:W-:Y:S01]  /*0060*/  IMAD R2, R2, 0x32, RZ ;  /* 0x0000003202027824 */ /* 0x000fe200078e02ff */
[----:B------:R-:W-:Y:S01]  /*0070*/  MOV R93, 0x4 ;  /* 0x00000004005d7802 */ /* 0x000fe20000000f00 */
[----:B------:R-:W-:Y:S01]  /*0080*/  ULDC.64 UR4, c[0x0][0x118] ;  /* 0x0000460000047ab9 */ /* 0x000fe20000000a00 */
[----:B------:R-:W2:Y:S01]  /*0090*/  S2R R15, SR_TID.X ;  /* 0x00000000000f7919 */ /* 0x000ea20000002100 */
[----:B------:R-:W-:Y:S01]  /*00a0*/  CS2R R46, SRZ ;  /* 0x00000000002e7805 */ /* 0x000fe2000001ff00 */
[----:B------:R-:W-:Y:S01]  /*00b0*/  IADD3 R0, R2, 0x3f, RZ ;  /* 0x0000003f02007810 */ /* 0x000fe20007ffe0ff */
[----:B------:R-:W-:Y:S01]  /*00c0*/  CS2R R48, SRZ ;  /* 0x0000000000307805 */ /* 0x000fe2000001ff00 */
[----:B------:R-:W-:Y:S01]  /*00d0*/  CS2R R50, SRZ ;  /* 0x0000000000327805 */ /* 0x000fe2000001ff00 */
[----:B------:R-:W-:Y:S01]  /*00e0*/  CS2R R52, SRZ ;  /* 0x0000000000347805 */ /* 0x000fe2000001ff00 */
[----:B------:R-:W-:Y:S01]  /*00f0*/  CS2R R54, SRZ ;  /* 0x0000000000367805 */ /* 0x000fe2000001ff00 */
[----:B------:R-:W-:-:S02]  /*0100*/  UMOV UR6, URZ ;  /* 0x0000003f00067c82 */ /* 0x000fc40008000000 */
[----:B------:R-:W-:Y:S02]  /*0110*/  UMOV UR7, URZ ;  /* 0x0000003f00077c82 */ /* 0x000fe40008000000 */
[----:B------:R-:W-:Y:S02]  /*0120*/  UMOV UR8, 0x20000 ;  /* 0x0002000000087882 */ /* 0x000fe40000000000 */
[----:B------:R-:W-:Y:S01]  /*0130*/  UPLOP3.LUT UP0, UPT, UPT, UPT, UPT, 0x80, 0x0 ;  /* 0x000000000000789c */ /* 0x000fe20003f0f070 */
[----:B-1----:R-:W-:Y:S02]  /*0140*/  SHF.R.S32.HI R3, RZ, 0x1f, R10 ;  /* 0x0000001fff037819 */ /* 0x002fe4000001140a */
[-C--:B------:R-:W-:Y:S02]  /*0150*/  IABS R14, R10.reuse ;  /* 0x0000000a000e7213 */ /* 0x080fe40000000000 */
[----:B------:R-:W-:Y:S02]  /*0160*/  LEA.HI R6, R3, R10, RZ, 0x5 ;  /* 0x0000000a03067211 */ /* 0x000fe400078f28ff */
[----:B------:R-:W-:-:S02]  /*0170*/  SHF.R.S32.HI R3, RZ, 0x1f, R0 ;  /* 0x0000001fff037819 */ /* 0x000fc40000011400 */
[----:B------:R-:W-:Y:S02]  /*0180*/  SHF.R.S32.HI R4, RZ, 0x5, R6 ;  /* 0x00000005ff047819 */ /* 0x000fe40000011406 */
[----:B------:R-:W-:Y:S02]  /*0190*/  LEA.HI R3, R3, R0, RZ, 0x6 ;  /* 0x0000000003037211 */ /* 0x000fe400078f30ff */
[----:B------:R-:W-:Y:S02]  /*01a0*/  SHF.L.U32 R0, R4, 0x3, RZ ;  /* 0x0000000304007819 */ /* 0x000fe400000006ff */
[----:B------:R-:W-:Y:S02]  /*01b0*/  LOP3.LUT R6, R6, 0xffffffe0, RZ, 0xc0, !PT ;  /* 0xffffffe006067812 */ /* 0x000fe400078ec0ff */
[----:B------:R-:W-:Y:S02]  /*01c0*/  LEA.HI.SX32 R3, R3, -R0, 0x1a ;  /* 0x8000000003037211 */ /* 0x000fe400078fd2ff */
[----:B------:R-:W-:-:S02]  /*01d0*/  ISETP.GE.AND P1, PT, R10, RZ, PT ;  /* 0x000000ff0a00720c */ /* 0x000fc40003f26270 */
[----:B------:R-:W-:Y:S02]  /*01e0*/  IMNMX R8, R3, 0x8, PT ;  /* 0x0000000803087817 */ /* 0x000fe40003800200 */
[----:B--2---:R-:W-:Y:S02]  /*01f0*/  SHF.R.U32.HI R13, RZ, 0x5, R15 ;  /* 0x00000005ff0d7819 */ /* 0x004fe4000001160f */
[-C--:B------:R-:W-:Y:S02]  /*0200*/  IABS R12, R8.reuse ;  /* 0x00000008000c7213 */ /* 0x080fe40000000000 */
[----:B------:R-:W-:Y:S02]  /*0210*/  IABS R9, R8 ;  /* 0x0000000800097213 */ /* 0x000fe40000000000 */
[----:B------:R-:W1:Y:S02]  /*0220*/  I2F.RP R3, R12 ;  /* 0x0000000c00037306 */ /* 0x000e640000209400 */
[----:B------:R-:W-:-:S02]  /*0230*/  IADD3 R16, RZ, -R9, RZ ;  /* 0x80000009ff107210 */ /* 0x000fc40007ffe0ff */
[----:B------:R-:W-:Y:S02]  /*0240*/  IADD3 R9, -R6, R10, RZ ;  /* 0x0000000a06097210 */ /* 0x000fe40007ffe1ff */
[----:B------:R-:W-:Y:S02]  /*0250*/  LOP3.LUT R10, RZ, R8, RZ, 0x33, !PT ;  /* 0x00000008ff0a7212 */ /* 0x000fe400078e33ff */
[----:B------:R-:W-:Y:S01]  /*0260*/  IABS R6, R9 ;  /* 0x0000000900067213 */ /* 0x000fe20000000000 */
[----:B-1----:R-:W1:Y:S02]  /*0270*/  MUFU.RCP R3, R3 ;  /* 0x0000000300037308 */ /* 0x002e640000001000 */
[----:B-1----:R-:W-:-:S06]  /*0280*/  IADD3 R4, R3, 0xffffffe, RZ ;  /* 0x0ffffffe03047810 */ /* 0x002fcc0007ffe0ff */
[----:B------:R1:W2:Y:S02]  /*0290*/  F2I.FTZ.U32.TRUNC.NTZ R5, R4 ;  /* 0x0000000400057305 */ /* 0x0002a4000021f000 */
[----:B-1----:R-:W-:Y:S02]  /*02a0*/  MOV R4, RZ ;  /* 0x000000ff00047202 */ /* 0x002fe40000000f00 */
[----:B--2---:R-:W-:-:S05]  /*02b0*/  IADD3 R7, RZ, -R5, RZ ;  /* 0x80000005ff077210 */ /* 0x004fca0007ffe0ff */
[----:B------:R-:W-:-:S04]  /*02c0*/  IMAD R7, R7, R12, RZ ;  /* 0x0000000c07077224 */ /* 0x000fc800078e02ff */
[----:B------:R-:W-:Y:S01]  /*02d0*/  IMAD.HI.U32 R5, R5, R7, R4 ;  /* 0x0000000705057227 */ /* 0x000fe200078e0004 */
[----:B------:R-:W-:-:S04]  /*02e0*/  IABS R4, R2 ;  /* 0x0000000200047213 */ /* 0x000fc80000000000 */
[----:B------:R-:W1:Y:S01]  /*02f0*/  I2F.RP R7, R4 ;  /* 0x0000000400077306 */ /* 0x000e620000209400 */
[----:B------:R-:W-:-:S04]  /*0300*/  IMAD.HI.U32 R3, R5, R14, RZ ;  /* 0x0000000e05037227 */ /* 0x000fc800078e00ff */
[----:B------:R-:W-:Y:S02]  /*0310*/  IMAD R3, R3, R16, R14 ;  /* 0x0000001003037224 */ /* 0x000fe400078e020e */
[----:B------:R-:W-:-:S03]  /*0320*/  IMAD.HI.U32 R5, R5, R6, RZ ;  /* 0x0000000605057227 */ /* 0x000fc600078e00ff */
[C---:B------:R-:W-:Y:S01]  /*0330*/  ISETP.GT.U32.AND P0, PT, R12.reuse, R3, PT ;  /* 0x000000030c00720c */ /* 0x040fe20003f04070 */
[----:B------:R-:W-:Y:S01]  /*0340*/  IMAD R6, R5, R16, R6 ;  /* 0x0000001005067224 */ /* 0x000fe200078e0206 */
[----:B-1----:R-:W1:Y:S04]  /*0350*/  MUFU.RCP R7, R7 ;  /* 0x0000000700077308 */ /* 0x002e680000001000 */
[----:B------:R-:W-:-:S07]  /*0360*/  ISETP.GT.U32.AND P2, PT, R12, R6, PT ;  /* 0x000000060c00720c */ /* 0x000fce0003f44070 */
[----:B------:R-:W-:-:S04]  /*0370*/  @!P0 IADD3 R3, R3, -R12, RZ ;  /* 0x8000000c03038210 */ /* 0x000fc80007ffe0ff */
[----:B------:R-:W-:Y:S02]  /*0380*/  ISETP.GT.U32.AND P0, PT, R12, R3, PT ;  /* 0x000000030c00720c */ /* 0x000fe40003f04070 */
[-C--:B------:R-:W-:Y:S02]  /*0390*/  @!P2 IADD3 R6, R6, -R12.reuse, RZ ;  /* 0x8000000c0606a210 */ /* 0x080fe40007ffe0ff */
[----:B-1----:R-:W-:Y:S02]  /*03a0*/  IADD3 R11, R7, 0xffffffe, RZ ;  /* 0x0ffffffe070b7810 */ /* 0x002fe40007ffe0ff */
[----:B------:R-:W-:Y:S02]  /*03b0*/  @!P2 IADD3 R5, R5, 0x1, RZ ;  /* 0x000000010505a810 */ /* 0x000fe40007ffe0ff */
[----:B------:R-:W1:Y:S05]  /*03c0*/  F2I.FTZ.U32.TRUNC.NTZ R7, R11 ;  /* 0x0000000b00077305 */ /* 0x000e6a000021f000 */
[----:B------:R-:W-:-:S02]  /*03d0*/  @!P0 IADD3 R3, R3, -R12, RZ ;  /* 0x8000000c03038210 */ /* 0x000fc40007ffe0ff */
[----:B------:R-:W-:Y:S02]  /*03e0*/  ISETP.NE.AND P0, PT, R8, RZ, PT ;  /* 0x000000ff0800720c */ /* 0x000fe40003f05270 */
[----:B------:R-:W-:Y:S02]  /*03f0*/  @!P1 IADD3 R3, -R3, RZ, RZ ;  /* 0x000000ff03039210 */ /* 0x000fe40007ffe1ff */
[----:B------:R-:W-:Y:S02]  /*0400*/  ISETP.GE.U32.AND P1, PT, R6, R12, PT ;  /* 0x0000000c0600720c */ /* 0x000fe40003f26070 */
[----:B------:R-:W-:Y:S02]  /*0410*/  SEL R3, R10, R3, !P0 ;  /* 0x000000030a037207 */ /* 0x000fe40004000000 */
[----:B------:R-:W-:Y:S02]  /*0420*/  LOP3.LUT R8, R9, R8, RZ, 0x3c, !PT ;  /* 0x0000000809087212 */ /* 0x000fe400078e3cff */
[----:B------:R-:W-:-:S02]  /*0430*/  IADD3 R14, R0, R3, RZ ;  /* 0x00000003000e7210 */ /* 0x000fc40007ffe0ff */
[----:B------:R-:W-:Y:S02]  /*0440*/  SGXT.U32 R3, R13, 0x2 ;  /* 0x000000020d03781a */ /* 0x000fe40000000000 */
[----:B------:R-:W-:Y:S02]  /*0450*/  SHF.L.U32 R14, R14, 0x6, RZ ;  /* 0x000000060e0e7819 */ /* 0x000fe400000006ff */
[----:B-1----:R-:W-:Y:S02]  /*0460*/  IADD3 R11, RZ, -R7, RZ ;  /* 0x80000007ff0b7210 */ /* 0x002fe40007ffe0ff */
[----:B------:R-:W-:Y:S02]  /*0470*/  LOP3.LUT R13, R14, R3, RZ, 0xfc, !PT ;  /* 0x000000030e0d7212 */ /* 0x000fe400078efcff */
[----:B------:R-:W-:Y:S01]  /*0480*/  MOV R6, RZ ;  /* 0x000000ff00067202 */ /* 0x000fe20000000f00 */
[----:B------:R-:W-:Y:S01]  /*0490*/  IMAD R9, R11, R4, RZ ;  /* 0x000000040b097224 */ /* 0x000fe200078e02ff */
[----:B------:R-:W-:-:S02]  /*04a0*/  IABS R0, R13 ;  /* 0x0000000d00007213 */ /* 0x000fc40000000000 */
[----:B------:R-:W-:Y:S01]  /*04b0*/  IABS R12, R2 ;  /* 0x00000002000c7213 */ /* 0x000fe20000000000 */
[----:B------:R-:W-:Y:S01]  /*04c0*/  IMAD.HI.U32 R6, R7, R9, R6 ;  /* 0x0000000907067227 */ /* 0x000fe200078e0006 */
[----:B------:R-:W-:Y:S02]  /*04d0*/  MOV R7, R0 ;  /* 0x0000000000077202 */ /* 0x000fe40000000f00 */
[----:B------:R-:W-:Y:S02]  /*04e0*/  LOP3.LUT R16, R14, 0x4, R3, 0xfe, !PT ;  /* 0x000000040e107812 */ /* 0x000fe400078efe03 */
[----:B------:R-:W-:Y:S01]  /*04f0*/  IADD3 R37, RZ, -R12, RZ ;  /* 0x8000000cff257210 */ /* 0x000fe20007ffe0ff */
[----:B------:R-:W-:Y:S01]  /*0500*/  IMAD.HI.U32 R0, R6, R7, RZ ;  /* 0x0000000706007227 */ /* 0x000fe200078e00ff */
[----:B------:R-:W-:Y:S02]  /*0510*/  IABS R9, R16 ;  /* 0x0000001000097213 */ /* 0x000fe40000000000 */
[----:B------:R-:W-:Y:S01]  /*0520*/  ISETP.GE.AND P3, PT, R8, RZ, PT ;  /* 0x000000ff0800720c */ /* 0x000fe20003f66270 */
[----:B------:R-:W-:Y:S01]  /*0530*/  IMAD R7, R0, R37, R7 ;  /* 0x0000002500077224 */ /* 0x000fe200078e0207 */
[----:B------:R-:W-:Y:S01]  /*0540*/  LOP3.LUT R12, R14, 0x8, R3, 0xfe, !PT ;  /* 0x000000080e0c7812 */ /* 0x000fe200078efe03 */
[----:B------:R-:W-:Y:S01]  /*0550*/  IMAD.HI.U32 R0, R6, R9, RZ ;  /* 0x0000000906007227 */ /* 0x000fe200078e00ff */
[----:B------:R-:W-:-:S02]  /*0560*/  @P1 IADD3 R5, R5, 0x1, RZ ;  /* 0x0000000105051810 */ /* 0x000fc40007ffe0ff */
[----:B------:R-:W-:Y:S01]  /*0570*/  IABS R11, R12 ;  /* 0x0000000c000b7213 */ /* 0x000fe20000000000 */
[----:B------:R-:W-:Y:S01]  /*0580*/  IMAD R9, R0, R37, R9 ;  /* 0x0000002500097224 */ /* 0x000fe200078e0209 */
[----:B------:R-:W-:Y:S02]  /*0590*/  ISETP.GT.U32.AND P1, PT, R4, R7, PT ;  /* 0x000000070400720c */ /* 0x000fe40003f24070 */
[----:B------:R-:W-:Y:S01]  /*05a0*/  LOP3.LUT R17, R14, 0xc, R3, 0xfe, !PT ;  /* 0x0000000c0e117812 */ /* 0x000fe200078efe03 */
[----:B------:R-:W-:Y:S01]  /*05b0*/  IMAD.HI.U32 R0, R6, R11, RZ ;  /* 0x0000000b06007227 */ /* 0x000fe200078e00ff */
[----:B------:R-:W-:Y:S02]  /*05c0*/  ISETP.GT.U32.AND P4, PT, R4, R9, PT ;  /* 0x000000090400720c */ /* 0x000fe40003f84070 */
[----:B------:R-:W-:Y:S02]  /*05d0*/  @!P3 IADD3 R5, -R5, RZ, RZ ;  /* 0x000000ff0505b210 */ /* 0x000fe40007ffe1ff */
[----:B------:R-:W-:-:S02]  /*05e0*/  IABS R8, R17 ;  /* 0x0000001100087213 */ /* 0x000fc40000000000 */
[----:B------:R-:W-:Y:S01]  /*05f0*/  SEL R10, R10, R5, !P0 ;  /* 0x000000050a0a7207 */ /* 0x000fe20004000000 */
[----:B------:R-:W-:Y:S01]  /*0600*/  IMAD R5, R0, R37, R11 ;  /* 0x0000002500057224 */ /* 0x000fe200078e020b */
[----:B------:R-:W-:Y:S02]  /*0610*/  MOV R11, R8 ;  /* 0x00000008000b7202 */ /* 0x000fe40000000f00 */
[-C--:B------:R-:W-:Y:S02]  /*0620*/  @!P1 IADD3 R7, R7, -R4.reuse, RZ ;  /* 0x8000000407079210 */ /* 0x080fe40007ffe0ff */
[----:B------:R-:W-:Y:S01]  /*0630*/  ISETP.GT.U32.AND P1, PT, R4, R5, PT ;  /* 0x000000050400720c */ /* 0x000fe20003f24070 */
[----:B------:R-:W-:Y:S01]  /*0640*/  IMAD.HI.U32 R0, R6, R11, RZ ;  /* 0x0000000b06007227 */ /* 0x000fe200078e00ff */
[----:B------:R-:W-:Y:S02]  /*0650*/  @!P4 IADD3 R9, R9, -R4, RZ ;  /* 0x800000040909c210 */ /* 0x000fe40007ffe0ff */
[----:B------:R-:W-:Y:S01]  /*0660*/  ISETP.GE.AND P2, PT, R16, RZ, PT ;  /* 0x000000ff1000720c */ /* 0x000fe20003f46270 */
[----:B------:R-:W-:Y:S01]  /*0670*/  IMAD R11, R0, R37, R11 ;  /* 0x00000025000b7224 */ /* 0x000fe200078e020b */
[----:B------:R-:W-:-:S02]  /*0680*/  ISETP.GT.U32.AND P0, PT, R4, R9, PT ;  /* 0x000000090400720c */ /* 0x000fc40003f04070 */
[----:B------:R-:W-:Y:S02]  /*0690*/  ISETP.GT.U32.AND P5, PT, R4, R7, PT ;  /* 0x000000070400720c */ /* 0x000fe40003fa4070 */
[C-C-:B------:R-:W-:Y:S02]  /*06a0*/  LOP3.LUT R18, R14.reuse, 0x10, R3.reuse, 0xfe, !PT ;  /* 0x000000100e127812 */ /* 0x140fe400078efe03 */
[----:B------:R-:W-:Y:S02]  /*06b0*/  LOP3.LUT R0, R14, 0x14, R3, 0xfe, !PT ;  /* 0x000000140e007812 */ /* 0x000fe400078efe03 */
[----:B------:R-:W-:Y:S02]  /*06c0*/  @!P1 IADD3 R5, R5, -R4, RZ ;  /* 0x8000000405059210 */ /* 0x000fe40007ffe0ff */
[----:B------:R-:W-:Y:S02]  /*06d0*/  ISETP.GE.AND P3, PT, R13, RZ, PT ;  /* 0x000000ff0d00720c */ /* 0x000fe40003f66270 */
[----:B------:R-:W-:-:S02]  /*06e0*/  ISETP.GT.U32.AND P1, PT, R4, R5, PT ;  /* 0x000000050400720c */ /* 0x000fc40003f24070 */
[----:B------:R-:W-:Y:S02]  /*06f0*/  ISETP.GE.AND P4, PT, R17, RZ, PT ;  /* 0x000000ff1100720c */ /* 0x000fe40003f86270 */
[----:B------:R-:W-:Y:S02]  /*0700*/  @!P0 IADD3 R9, R9, -R4, RZ ;  /* 0x8000000409098210 */ /* 0x000fe40007ffe0ff */
[----:B------:R-:W-:Y:S02]  /*0710*/  IABS R13, R18 ;  /* 0x00000012000d7213 */ /* 0x000fe40000000000 */
[----:B------:R-:W-:Y:S02]  /*0720*/  ISETP.GE.AND P6, PT, R12, RZ, PT ;  /* 0x000000ff0c00720c */ /* 0x000fe40003fc6270 */
[----:B------:R-:W-:Y:S01]  /*0730*/  IABS R17, R0 ;  /* 0x0000000000117213 */ /* 0x000fe20000000000 */
[----:B------:R-:W-:Y:S01]  /*0740*/  IMAD.HI.U32 R8, R6, R13, RZ ;  /* 0x0000000d06087227 */ /* 0x000fe200078e00ff */
[----:B------:R-:W-:-:S02]  /*0750*/  @!P2 IADD3 R9, -R9, RZ, RZ ;  /* 0x000000ff0909a210 */ /* 0x000fc40007ffe1ff */
[----:B------:R-:W-:Y:S01]  /*0760*/  ISETP.GE.AND P2, PT, R0, RZ, PT ;  /* 0x000000ff0000720c */ /* 0x000fe20003f46270 */
[----:B------:R-:W-:Y:S01]  /*0770*/  IMAD.HI.U32 R0, R6, R17, RZ ;  /* 0x0000001106007227 */ /* 0x000fe200078e00ff */
[----:B------:R-:W-:Y:S02]  /*0780*/  LOP3.LUT R12, R14, 0x18, R3, 0xfe, !PT ;  /* 0x000000180e0c7812 */ /* 0x000fe400078efe03 */
[----:B------:R-:W-:Y:S01]  /*0790*/  @!P5 IADD3 R7, R7, -R4, RZ ;  /* 0x800000040707d210 */ /* 0x000fe20007ffe0ff */
[----:B------:R-:W-:Y:S01]  /*07a0*/  IMAD R13, R8, R37, R13 ;  /* 0x00000025080d7224 */ /* 0x000fe200078e020d */
[----:B------:R-:W-:Y:S01]  /*07b0*/  ISETP.GT.U32.AND P5, PT, R4, R11, PT ;  /* 0x0000000b0400720c */ /* 0x000fe20003fa4070 */
[----:B------:R-:W-:Y:S01]  /*07c0*/  IMAD R17, R0, R37, R17 ;  /* 0x0000002500117224 */ /* 0x000fe200078e0211 */
[----:B------:R-:W-:Y:S02]  /*07d0*/  IABS R19, R12 ;  /* 0x0000000c00137213 */ /* 0x000fe40000000000 */
[----:B------:R-:W-:-:S02]  /*07e0*/  @!P1 IADD3 R5, R5, -R4, RZ ;  /* 0x8000000405059210 */ /* 0x000fc40007ffe0ff */
[----:B------:R-:W-:Y:S01]  /*07f0*/  LOP3.LUT R8, R14, 0x1c, R3, 0xfe, !PT ;  /* 0x0000001c0e087812 */ /* 0x000fe200078efe03 */
[----:B------:R-:W-:Y:S01]  /*0800*/  IMAD.HI.U32 R0, R6, R19, RZ ;  /* 0x0000001306007227 */ /* 0x000fe200078e00ff */
[----:B------:R-:W-:Y:S02]  /*0810*/  @!P6 IADD3 R5, -R5, RZ, RZ ;  /* 0x000000ff0505e210 */ /* 0x000fe40007ffe1ff */
[----:B------:R-:W-:Y:S01]  /*0820*/  IABS R21, R8 ;  /* 0x0000000800157213 */ /* 0x000fe20000000000 */
[----:B------:R-:W-:Y:S01]  /*0830*/  IMAD R19, R0, R37, R19 ;  /* 0x0000002500137224 */ /* 0x000fe200078e0213 */
[----:B------:R-:W-:Y:S02]  /*0840*/  ISETP.GT.U32.AND P6, PT, R4, R17, PT ;  /* 0x000000110400720c */ /* 0x000fe40003fc4070 */
[----:B------:R-:W-:Y:S01]  /*0850*/  @!P5 IADD3 R11, R11, -R4, RZ ;  /* 0x800000040b0bd210 */ /* 0x000fe20007ffe0ff */
[----:B------:R-:W-:Y:S01]  /*0860*/  IMAD.HI.U32 R0, R6, R21, RZ ;  /* 0x0000001506007227 */ /* 0x000fe200078e00ff */
[----:B------:R-:W-:-:S02]  /*0870*/  ISETP.GE.AND P1, PT, R12, RZ, PT ;  /* 0x000000ff0c00720c */ /* 0x000fc40003f26270 */
[----:B------:R-:W-:Y:S01]  /*0880*/  ISETP.GT.U32.AND P5, PT, R4, R11, PT ;  /* 0x0000000b0400720c */ /* 0x000fe20003fa4070 */
[----:B------:R-:W-:Y:S01]  /*0890*/  IMAD R21, R0, R37, R21 ;  /* 0x0000002500157224 */ /* 0x000fe200078e0215 */
[C-C-:B------:R-:W-:Y:S02]  /*08a0*/  LOP3.LUT R12, R14.reuse, 0x20, R3.reuse, 0xfe, !PT ;  /* 0x000000200e0c7812 */ /* 0x140fe400078efe03 */
[----:B------:R-:W-:Y:S02]  /*08b0*/  LOP3.LUT R16, R14, 0x24, R3, 0xfe, !PT ;  /* 0x000000240e107812 */ /* 0x000fe400078efe03 */
[----:B------:R-:W-:Y:S02]  /*08c0*/  IABS R23, R12 ;  /* 0x0000000c00177213 */ /* 0x000fe40000000000 */
[----:B------:R-:W-:Y:S02]  /*08d0*/  @!P6 IADD3 R17, R17, -R4, RZ ;  /* 0x800000041111e210 */ /* 0x000fe40007ffe0ff */
[----:B------:R-:W-:Y:S01]  /*08e0*/  ISETP.GT.U32.AND P6, PT, R4, R21, PT ;  /* 0x000000150400720c */ /* 0x000fe20003fc4070 */
[----:B------:R-:W-:Y:S01]  /*08f0*/  IMAD.HI.U32 R0, R6, R23, RZ ;  /* 0x0000001706007227 */ /* 0x000fe200078e00ff */
[----:B------:R-:W-:-:S02]  /*0900*/  @!P3 IADD3 R7, -R7, RZ, RZ ;  /* 0x000000ff0707b210 */ /* 0x000fc40007ffe1ff */
[----:B------:R-:W-:Y:S01]  /*0910*/  @!P5 IADD3 R11, R11, -R4, RZ ;  /* 0x800000040b0bd210 */ /* 0x000fe20007ffe0ff */
[----:B------:R-:W-:Y:S01]  /*0920*/  IMAD R23, R0, R37, R23 ;  /* 0x0000002500177224 */ /* 0x000fe200078e0217 */
[----:B------:R-:W-:Y:S02]  /*0930*/  ISETP.GE.AND P3, PT, R18, RZ, PT ;  /* 0x000000ff1200720c */ /* 0x000fe40003f66270 */
[----:B------:R-:W-:Y:S02]  /*0940*/  IABS R25, R16 ;  /* 0x0000001000197213 */ /* 0x000fe40000000000 */
[----:B------:R-:W-:Y:S02]  /*0950*/  ISETP.GT.U32.AND P5, PT, R4, R19, PT ;  /* 0x000000130400720c */ /* 0x000fe40003fa4070 */
[----:B------:R-:W-:Y:S01]  /*0960*/  LOP3.LUT R18, R14, 0x28, R3, 0xfe, !PT ;  /* 0x000000280e127812 */ /* 0x000fe200078efe03 */
[----:B------:R-:W-:Y:S01]  /*0970*/  IMAD.HI.U32 R0, R6, R25, RZ ;  /* 0x0000001906007227 */ /* 0x000fe200078e00ff */
[----:B------:R-:W-:-:S02]  /*0980*/  @!P6 IADD3 R21, R21, -R4, RZ ;  /* 0x800000041515e210 */ /* 0x000fc40007ffe0ff */
[----:B------:R-:W-:Y:S01]  /*0990*/  @!P4 IADD3 R11, -R11, RZ, RZ ;  /* 0x000000ff0b0bc210 */ /* 0x000fe20007ffe1ff */
[----:B------:R-:W-:Y:S01]  /*09a0*/  IMAD R25, R0, R37, R25 ;  /* 0x0000002500197224 */ /* 0x000fe200078e0219 */
[C---:B------:R-:W-:Y:S02]  /*09b0*/  ISETP.GT.U32.AND P4, PT, R4.reuse, R17, PT ;  /* 0x000000110400720c */ /* 0x040fe40003f84070 */
[C---:B------:R-:W-:Y:S02]  /*09c0*/  ISETP.GT.U32.AND P0, PT, R4.reuse, R13, PT ;  /* 0x0000000d0400720c */ /* 0x040fe40003f04070 */
[----:B------:R-:W-:Y:S02]  /*09d0*/  IABS R27, R18 ;  /* 0x00000012001b7213 */ /* 0x000fe40000000000 */
[----:B------:R-:W-:Y:S02]  /*09e0*/  ISETP.GT.U32.AND P6, PT, R4, R21, PT ;  /* 0x000000150400720c */ /* 0x000fe40003fc4070 */
[----:B------:R-:W-:Y:S01]  /*09f0*/  @!P5 IADD3 R19, R19, -R4, RZ ;  /* 0x800000041313d210 */ /* 0x000fe20007ffe0ff */
[----:B------:R-:W-:Y:S01]  /*0a00*/  IMAD.HI.U32 R0, R6, R27, RZ ;  /* 0x0000001b06007227 */ /* 0x000fe200078e00ff */
[----:B------:R-:W-:-:S02]  /*0a10*/  LOP3.LUT R20, R14, 0x2c, R3, 0xfe, !PT ;  /* 0x0000002c0e147812 */ /* 0x000fc400078efe03 */
[----:B------:R-:W-:Y:S01]  /*0a20*/  ISETP.GT.U32.AND P5, PT, R4, R19, PT ;  /* 0x000000130400720c */ /* 0x000fe20003fa4070 */
[----:B------:R-:W-:Y:S01]  /*0a30*/  IMAD R27, R0, R37, R27 ;  /* 0x00000025001b7224 */ /* 0x000fe200078e021b */
[-C--:B------:R-:W-:Y:S02]  /*0a40*/  @!P4 IADD3 R17, R17, -R4.reuse, RZ ;  /* 0x800000041111c210 */ /* 0x080fe40007ffe0ff */
[-C--:B------:R-:W-:Y:S02]  /*0a50*/  @!P0 IADD3 R13, R13, -R4.reuse, RZ ;  /* 0x800000040d0d8210 */ /* 0x080fe40007ffe0ff */
[C---:B------:R-:W-:Y:S02]  /*0a60*/  ISETP.GT.U32.AND P4, PT, R4.reuse, R23, PT ;  /* 0x000000170400720c */ /* 0x040fe40003f84070 */
[----:B------:R-:W-:Y:S02]  /*0a70*/  @!P6 IADD3 R21, R21, -R4, RZ ;  /* 0x800000041515e210 */ /* 0x000fe40007ffe0ff */
[----:B------:R-:W-:-:S02]  /*0a80*/  ISETP.GT.U32.AND P6, PT, R4, R27, PT ;  /* 0x0000001b0400720c */ /* 0x000fc40003fc4070 */
[----:B------:R-:W-:Y:S02]  /*0a90*/  IABS R29, R20 ;  /* 0x00000014001d7213 */ /* 0x000fe40000000000 */
[----:B------:R-:W-:Y:S02]  /*0aa0*/  ISETP.GT.U32.AND P0, PT, R4, R13, PT ;  /* 0x0000000d0400720c */ /* 0x000fe40003f04070 */
[----:B------:R-:W-:Y:S01]  /*0ab0*/  LOP3.LUT R22, R14, 0x30, R3, 0xfe, !PT ;  /* 0x000000300e167812 */ /* 0x000fe200078efe03 */
[----:B------:R-:W-:Y:S01]  /*0ac0*/  IMAD.HI.U32 R0, R6, R29, RZ ;  /* 0x0000001d06007227 */ /* 0x000fe200078e00ff */
[----:B------:R-:W-:Y:S02]  /*0ad0*/  @!P5 IADD3 R19, R19, -R4, RZ ;  /* 0x800000041313d210 */ /* 0x000fe40007ffe0ff */
[----:B------:R-:W-:Y:S01]  /*0ae0*/  IABS R31, R22 ;  /* 0x00000016001f7213 */ /* 0x000fe20000000000 */
[----:B------:R-:W-:Y:S01]  /*0af0*/  IMAD R29, R0, R37, R29 ;  /* 0x00000025001d7224 */ /* 0x000fe200078e021d */
[----:B------:R-:W-:-:S02]  /*0b00*/  @!P4 IADD3 R23, R23, -R4, RZ ;  /* 0x800000041717c210 */ /* 0x000fc40007ffe0ff */
[----:B------:R-:W-:Y:S01]  /*0b10*/  ISETP.GE.AND P4, PT, R12, RZ, PT ;  /* 0x000000ff0c00720c */ /* 0x000fe20003f86270 */
[----:B------:R-:W-:Y:S01]  /*0b20*/  IMAD.HI.U32 R0, R6, R31, RZ ;  /* 0x0000001f06007227 */ /* 0x000fe200078e00ff */
[----:B------:R-:W-:Y:S02]  /*0b30*/  ISETP.GT.U32.AND P5, PT, R4, R25, PT ;  /* 0x000000190400720c */ /* 0x000fe40003fa4070 */
[----:B------:R-:W-:Y:S01]  /*0b40*/  LOP3.LUT R12, R14, 0x38, R3, 0xfe, !PT ;  /* 0x000000380e0c7812 */ /* 0x000fe200078efe03 */
[----:B------:R-:W-:Y:S01]  /*0b50*/  IMAD R31, R0, R37, R31 ;  /* 0x00000025001f7224 */ /* 0x000fe200078e021f */
[-C--:B------:R-:W-:Y:S02]  /*0b60*/  @!P6 IADD3 R27, R27, -R4.reuse, RZ ;  /* 0x800000041b1be210 */ /* 0x080fe40007ffe0ff */
[----:B------:R-:W-:Y:S02]  /*0b70*/  @!P0 IADD3 R13, R13, -R4, RZ ;  /* 0x800000040d0d8210 */ /* 0x000fe40007ffe0ff */
[----:B------:R-:W-:-:S02]  /*0b80*/  @!P1 IADD3 R19, -R19, RZ, RZ ;  /* 0x000000ff13139210 */ /* 0x000fc40007ffe1ff */
[----:B------:R-:W-:Y:S02]  /*0b90*/  IABS R35, R12 ;  /* 0x0000000c00237213 */ /* 0x000fe40000000000 */
[----:B------:R-:W-:Y:S02]  /*0ba0*/  ISETP.GT.U32.AND P1, PT, R4, R27, PT ;  /* 0x0000001b0400720c */ /* 0x000fe40003f24070 */
[----:B------:R-:W-:Y:S01]  /*0bb0*/  @!P3 IADD3 R13, -R13, RZ, RZ ;  /* 0x000000ff0d0db210 */ /* 0x000fe20007ffe1ff */
[----:B------:R-:W-:Y:S01]  /*0bc0*/  IMAD.HI.U32 R0, R6, R35, RZ ;  /* 0x0000002306007227 */ /* 0x000fe200078e00ff */
[----:B------:R-:W-:Y:S02]  /*0bd0*/  ISETP.GT.U32.AND P3, PT, R4, R31, PT ;  /* 0x0000001f0400720c */ /* 0x000fe40003f64070 */
[----:B------:R-:W-:Y:S01]  /*0be0*/  @!P5 IADD3 R25, R25, -R4, RZ ;  /* 0x800000041919d210 */ /* 0x000fe20007ffe0ff */
[----:B------:R-:W-:Y:S01]  /*0bf0*/  IMAD R35, R0, R37, R35 ;  /* 0x0000002500237224 */ /* 0x000fe200078e0223 */
[----:B------:R-:W-:-:S02]  /*0c00*/  @!P2 IADD3 R17, -R17, RZ, RZ ;  /* 0x000000ff1111a210 */ /* 0x000fc40007ffe1ff */
[----:B------:R-:W-:Y:S02]  /*0c10*/  LOP3.LUT R24, R14, 0x34, R3, 0xfe, !PT ;  /* 0x000000340e187812 */ /* 0x000fe400078efe03 */
[C---:B------:R-:W-:Y:S02]  /*0c20*/  ISETP.GT.U32.AND P2, PT, R4.reuse, R25, PT ;  /* 0x000000190400720c */ /* 0x040fe40003f44070 */
[-C--:B------:R-:W-:Y:S02]  /*0c30*/  @!P1 IADD3 R27, R27, -R4.reuse, RZ ;  /* 0x800000041b1b9210 */ /* 0x080fe40007ffe0ff */
[----:B------:R-:W-:Y:S02]  /*0c40*/  ISETP.GT.U32.AND P1, PT, R4, R35, PT ;  /* 0x000000230400720c */ /* 0x000fe40003f24070 */
[----:B------:R-:W-:Y:S02]  /*0c50*/  @!P3 IADD3 R31, R31, -R4, RZ ;  /* 0x800000041f1fb210 */ /* 0x000fe40007ffe0ff */
[----:B------:R-:W-:-:S02]  /*0c60*/  IABS R33, R24 ;  /* 0x0000001800217213 */ /* 0x000fc40000000000 */
[----:B------:R-:W-:Y:S02]  /*0c70*/  ISETP.GE.AND P3, PT, R16, RZ, PT ;  /* 0x000000ff1000720c */ /* 0x000fe40003f66270 */
[----:B------:R-:W-:Y:S02]  /*0c80*/  ISETP.GT.U32.AND P6, PT, R4, R23, PT ;  /* 0x000000170400720c */ /* 0x000fe40003fc4070 */
[----:B------:R-:W-:Y:S01]  /*0c90*/  ISETP.GE.AND P0, PT, R8, RZ, PT ;  /* 0x000000ff0800720c */ /* 0x000fe20003f06270 */
[----:B------:R-:W-:Y:S01]  /*0ca0*/  IMAD.HI.U32 R8, R6, R33, RZ ;  /* 0x0000002106087227 */ /* 0x000fe200078e00ff */
[-C--:B------:R-:W-:Y:S02]  /*0cb0*/  @!P2 IADD3 R25, R25, -R4.reuse, RZ ;  /* 0x800000041919a210 */ /* 0x080fe40007ffe0ff */
[----:B------:R-:W-:Y:S01]  /*0cc0*/  @!P1 IADD3 R35, R35, -R4, RZ ;  /* 0x8000000423239210 */ /* 0x000fe20007ffe0ff */
[----:B------:R-:W-:Y:S01]  /*0cd0*/  IMAD R33, R8, R37, R33 ;  /* 0x0000002508217224 */ /* 0x000fe200078e0221 */
[----:B------:R-:W-:-:S02]  /*0ce0*/  LOP3.LUT R8, R14, 0x3c, R3, 0xfe, !PT ;  /* 0x0000003c0e087812 */ /* 0x000fc400078efe03 */
[C---:B------:R-:W-:Y:S02]  /*0cf0*/  ISETP.GT.U32.AND P5, PT, R4.reuse, R29, PT ;  /* 0x0000001d0400720c */ /* 0x040fe40003fa4070 */
[----:B------:R-:W-:Y:S02]  /*0d00*/  @!P3 IADD3 R25, -R25, RZ, RZ ;  /* 0x000000ff1919b210 */ /* 0x000fe40007ffe1ff */
[----:B------:R-:W-:Y:S02]  /*0d10*/  @!P6 IADD3 R23, R23, -R4, RZ ;  /* 0x800000041717e210 */ /* 0x000fe40007ffe0ff */
[----:B------:R-:W-:Y:S02]  /*0d20*/  IABS R39, R8 ;  /* 0x0000000800277213 */ /* 0x000fe40000000000 */
[C---:B------:R-:W-:Y:S02]  /*0d30*/  ISETP.GT.U32.AND P3, PT, R4.reuse, R35, PT ;  /* 0x000000230400720c */ /* 0x040fe40003f64070 */
[----:B------:R-:W-:Y:S01]  /*0d40*/  ISETP.GT.U32.AND P6, PT, R4, R33, PT ;  /* 0x000000210400720c */ /* 0x000fe20003fc4070 */
[----:B------:R-:W-:Y:S01]  /*0d50*/  IMAD.HI.U32 R6, R6, R39, RZ ;  /* 0x0000002706067227 */ /* 0x000fe200078e00ff */
[----:B------:R-:W-:-:S02]  /*0d60*/  @!P4 IADD3 R23, -R23, RZ, RZ ;  /* 0x000000ff1717c210 */ /* 0x000fc40007ffe1ff */
[-C--:B------:R-:W-:Y:S01]  /*0d70*/  @!P5 IADD3 R29, R29, -R4.reuse, RZ ;  /* 0x800000041d1dd210 */ /* 0x080fe20007ffe0ff */
[----:B------:R-:W-:Y:S01]  /*0d80*/  IMAD R37, R6, R37, R39 ;  /* 0x0000002506257224 */ /* 0x000fe200078e0227 */
[----:B------:R-:W-:Y:S02]  /*0d90*/  @!P0 IADD3 R21, -R21, RZ, RZ ;  /* 0x000000ff15158210 */ /* 0x000fe40007ffe1ff */
[C---:B------:R-:W-:Y:S02]  /*0da0*/  ISETP.GT.U32.AND P5, PT, R4.reuse, R29, PT ;  /* 0x0000001d0400720c */ /* 0x040fe40003fa4070 */
[----:B------:R-:W-:Y:S02]  /*0db0*/  ISETP.GT.U32.AND P0, PT, R4, R31, PT ;  /* 0x0000001f0400720c */ /* 0x000fe40003f04070 */
[-C--:B------:R-:W-:Y:S02]  /*0dc0*/  @!P3 IADD3 R35, R35, -R4.reuse, RZ ;  /* 0x800000042323b210 */ /* 0x080fe40007ffe0ff */
[----:B------:R-:W-:-:S02]  /*0dd0*/  @!P6 IADD3 R33, R33, -R4, RZ ;  /* 0x800000042121e210 */ /* 0x000fc40007ffe0ff */
[C---:B------:R-:W-:Y:S02]  /*0de0*/  ISETP.GT.U32.AND P3, PT, R4.reuse, R37, PT ;  /* 0x000000250400720c */ /* 0x040fe40003f64070 */
[----:B------:R-:W-:Y:S02]  /*0df0*/  ISETP.GT.U32.AND P4, PT, R4, R33, PT ;  /* 0x000000210400720c */ /* 0x000fe40003f84070 */
[----:B------:R-:W-:Y:S02]  /*0e00*/  SHF.L.U32 R0, R10, 0x5, RZ ;  /* 0x000000050a007819 */ /* 0x000fe400000006ff */
[----:B------:R-:W-:Y:S02]  /*0e10*/  SHF.R.S32.HI R10, RZ, 0x1a, R10 ;  /* 0x0000001aff0a7819 */ /* 0x000fe4000001140a */
[----:B------:R-:W-:Y:S02]  /*0e20*/  LOP3.LUT R39, R0, R3, RZ, 0xfc, !PT ;  /* 0x0000000300277212 */ /* 0x000fe400078efcff */
[----:B------:R-:W-:-:S02]  /*0e30*/  SGXT R6, R10, 0x1 ;  /* 0x000000010a06781a */ /* 0x000fc40000000200 */
[C-C-:B------:R-:W-:Y:S02]  /*0e40*/  LOP3.LUT R41, R0.reuse, 0x4, R3.reuse, 0xfe, !PT ;  /* 0x0000000400297812 */ /* 0x140fe400078efe03 */
[-C--:B------:R-:W-:Y:S02]  /*0e50*/  @!P3 IADD3 R37, R37, -R4.reuse, RZ ;  /* 0x800000042525b210 */ /* 0x080fe40007ffe0ff */
[C-C-:B------:R-:W-:Y:S02]  /*0e60*/  LOP3.LUT R43, R0.reuse, 0x8, R3.reuse, 0xfe, !PT ;  /* 0x00000008002b7812 */ /* 0x140fe400078efe03 */
[----:B------:R-:W-:Y:S02]  /*0e70*/  LOP3.LUT R45, R0, 0xc, R3, 0xfe, !PT ;  /* 0x0000000c002d7812 */ /* 0x000fe400078efe03 */
[----:B------:R-:W-:Y:S02]  /*0e80*/  @!P4 IADD3 R33, R33, -R4, RZ ;  /* 0x800000042121c210 */ /* 0x000fe40007ffe0ff */
[----:B------:R-:W-:-:S02]  /*0e90*/  ISETP.GT.U32.AND P3, PT, R4, R37, PT ;  /* 0x000000250400720c */ /* 0x000fc40003f64070 */
[----:B------:R-:W-:Y:S02]  /*0ea0*/  ISETP.GE.AND P1, PT, R12, RZ, PT ;  /* 0x000000ff0c00720c */ /* 0x000fe40003f26270 */
[----:B------:R-:W-:Y:S02]  /*0eb0*/  ISETP.GE.AND P4, PT, R8, RZ, PT ;  /* 0x000000ff0800720c */ /* 0x000fe40003f86270 */
[C---:B------:R-:W-:Y:S02]  /*0ec0*/  LEA.HI R8, R6.reuse, R39, RZ, 0x7 ;  /* 0x0000002706087211 */ /* 0x040fe400078f38ff */
[C---:B------:R-:W-:Y:S02]  /*0ed0*/  LEA.HI R10, R6.reuse, R41, RZ, 0x7 ;  /* 0x00000029060a7211 */ /* 0x040fe400078f38ff */
[----:B------:R-:W-:Y:S02]  /*0ee0*/  LEA.HI R12, R6, R43, RZ, 0x7 ;  /* 0x0000002b060c7211 */ /* 0x000fe400078f38ff */
[----:B------:R-:W-:-:S02]  /*0ef0*/  @!P5 IADD3 R29, R29, -R4, RZ ;  /* 0x800000041d1dd210 */ /* 0x000fc40007ffe0ff */
[----:B------:R-:W-:Y:S02]  /*0f00*/  @!P0 IADD3 R31, R31, -R4, RZ ;  /* 0x800000041f1f8210 */ /* 0x000fe40007ffe0ff */
[----:B------:R-:W-:Y:S02]  /*0f10*/  LEA.HI R16, R6, R45, RZ, 0x7 ;  /* 0x0000002d06107211 */ /* 0x000fe400078f38ff */
[----:B------:R-:W-:Y:S02]  /*0f20*/  ISETP.GE.AND P2, PT, R18, RZ, PT ;  /* 0x000000ff1200720c */ /* 0x000fe40003f46270 */
[----:B------:R-:W-:Y:S02]  /*0f30*/  ISETP.GE.AND P5, PT, R20, RZ, PT ;  /* 0x000000ff1400720c */ /* 0x000fe40003fa6270 */
[----:B------:R-:W-:Y:S02]  /*0f40*/  ISETP.GE.AND P6, PT, R22, RZ, PT ;  /* 0x000000ff1600720c */ /* 0x000fe40003fc6270 */
[----:B------:R-:W-:-:S02]  /*0f50*/  ISETP.GE.AND P0, PT, R24, RZ, PT ;  /* 0x000000ff1800720c */ /* 0x000fc40003f06270 */
[----:B------:R-:W-:Y:S02]  /*0f60*/  LOP3.LUT R8, R8, 0xffffff80, RZ, 0xc0, !PT ;  /* 0xffffff8008087812 */ /* 0x000fe400078ec0ff */
[----:B------:R-:W-:Y:S02]  /*0f70*/  LOP3.LUT R10, R10, 0xffffff80, RZ, 0xc0, !PT ;  /* 0xffffff800a0a7812 */ /* 0x000fe400078ec0ff */
[----:B------:R-:W-:Y:S02]  /*0f80*/  LOP3.LUT R12, R12, 0xffffff80, RZ, 0xc0, !PT ;  /* 0xffffff800c0c7812 */ /* 0x000fe400078ec0ff */
[----:B------:R-:W-:Y:S02]  /*0f90*/  LOP3.LUT R16, R16, 0xffffff80, RZ, 0xc0, !PT ;  /* 0xffffff8010107812 */ /* 0x000fe400078ec0ff */
[----:B------:R-:W-:Y:S02]  /*0fa0*/  IADD3 R20, R39, -R8, RZ ;  /* 0x8000000827147210 */ /* 0x000fe40007ffe0ff */
[----:B------:R-:W-:-:S02]  /*0fb0*/  IADD3 R22, R41, -R10, RZ ;  /* 0x8000000a29167210 */ /* 0x000fc40007ffe0ff */
[----:B------:R-:W-:Y:S02]  /*0fc0*/  IADD3 R26, R43, -R12, RZ ;  /* 0x8000000c2b1a7210 */ /* 0x000fe40007ffe0ff */
[----:B------:R-:W-:Y:S02]  /*0fd0*/  IADD3 R28, R45, -R16, RZ ;  /* 0x800000102d1c7210 */ /* 0x000fe40007ffe0ff */
[C-C-:B------:R-:W-:Y:S02]  /*0fe0*/  LOP3.LUT R39, R0.reuse, 0x10, R3.reuse, 0xfe, !PT ;  /* 0x0000001000277812 */ /* 0x140fe400078efe03 */
[C-C-:B------:R-:W-:Y:S02]  /*0ff0*/  LOP3.LUT R41, R0.reuse, 0x14, R3.reuse, 0xfe, !PT ;  /* 0x0000001400297812 */ /* 0x140fe400078efe03 */
[C-C-:B------:R-:W-:Y:S02]  /*1000*/  LOP3.LUT R43, R0.reuse, 0x18, R3.reuse, 0xfe, !PT ;  /* 0x00000018002b7812 */ /* 0x140fe400078efe03 */
[----:B------:R-:W-:-:S02]  /*1010*/  LOP3.LUT R45, R0, 0x1c, R3, 0xfe, !PT ;  /* 0x0000001c002d7812 */ /* 0x000fc400078efe03 */
[----:B------:R-:W-:Y:S02]  /*1020*/  @!P3 IADD3 R37, R37, -R4, RZ ;  /* 0x800000042525b210 */ /* 0x000fe40007ffe0ff */
[----:B------:R-:W-:Y:S02]  /*1030*/  ISETP.NE.AND P3, PT, R2, RZ, PT ;  /* 0x000000ff0200720c */ /* 0x000fe40003f65270 */
[C---:B------:R-:W-:Y:S02]  /*1040*/  LEA.HI R8, R6.reuse, R39, RZ, 0x7 ;  /* 0x0000002706087211 */ /* 0x040fe400078f38ff */
[C---:B------:R-:W-:Y:S02]  /*1050*/  LEA.HI R10, R6.reuse, R41, RZ, 0x7 ;  /* 0x00000029060a7211 */ /* 0x040fe400078f38ff */
[----:B------:R-:W-:Y:S02]  /*1060*/  LEA.HI R12, R6, R43, RZ, 0x7 ;  /* 0x0000002b060c7211 */ /* 0x000fe400078f38ff */
[----:B------:R-:W-:-:S02]  /*1070*/  LOP3.LUT R2, RZ, R2, RZ, 0x33, !PT ;  /* 0x00000002ff027212 */ /* 0x000fc400078e33ff */
[----:B------:R-:W-:Y:S02]  /*1080*/  LEA.HI R6, R6, R45, RZ, 0x7 ;  /* 0x0000002d06067211 */ /* 0x000fe400078f38ff */
[----:B------:R-:W-:Y:S02]  /*1090*/  SHF.L.U32 R24, R15, 0x2, RZ ;  /* 0x000000020f187819 */ /* 0x000fe400000006ff */
[----:B------:R-:W-:Y:S02]  /*10a0*/  @!P2 IADD3 R27, -R27, RZ, RZ ;  /* 0x000000ff1b1ba210 */ /* 0x000fe40007ffe1ff */
[----:B------:R-:W-:Y:S02]  /*10b0*/  @!P5 IADD3 R29, -R29, RZ, RZ ;  /* 0x000000ff1d1dd210 */ /* 0x000fe40007ffe1ff */
[----:B------:R-:W-:Y:S02]  /*10c0*/  @!P6 IADD3 R31, -R31, RZ, RZ ;  /* 0x000000ff1f1fe210 */ /* 0x000fe40007ffe1ff */
[----:B------:R-:W-:-:S02]  /*10d0*/  @!P0 IADD3 R33, -R33, RZ, RZ ;  /* 0x000000ff21218210 */ /* 0x000fc40007ffe1ff */
[----:B------:R-:W-:Y:S02]  /*10e0*/  @!P1 IADD3 R35, -R35, RZ, RZ ;  /* 0x000000ff23239210 */ /* 0x000fe40007ffe1ff */
[----:B------:R-:W-:Y:S02]  /*10f0*/  @!P4 IADD3 R37, -R37, RZ, RZ ;  /* 0x000000ff2525c210 */ /* 0x000fe40007ffe1ff */
[----:B------:R-:W-:Y:S02]  /*1100*/  SEL R110, R2, R19, !P3 ;  /* 0x00000013026e7207 */ /* 0x000fe40005800000 */
[----:B------:R-:W-:Y:S02]  /*1110*/  LOP3.LUT R8, R8, 0xffffff80, RZ, 0xc0, !PT ;  /* 0xffffff8008087812 */ /* 0x000fe400078ec0ff */
[----:B------:R-:W-:Y:S02]  /*1120*/  LOP3.LUT R10, R10, 0xffffff80, RZ, 0xc0, !PT ;  /* 0xffffff800a0a7812 */ /* 0x000fe400078ec0ff */
[----:B------:R-:W-:-:S02]  /*1130*/  LOP3.LUT R12, R12, 0xffffff80, RZ, 0xc0, !PT ;  /* 0xffffff800c0c7812 */ /* 0x000fc400078ec0ff */
[----:B------:R-:W-:Y:S02]  /*1140*/  LOP3.LUT R6, R6, 0xffffff80, RZ, 0xc0, !PT ;  /* 0xffffff8006067812 */ /* 0x000fe400078ec0ff */
[----:B------:R-:W-:Y:S02]  /*1150*/  SEL R122, R2, R7, !P3 ;  /* 0x00000007027a7207 */ /* 0x000fe40005800000 */
[----:B------:R-:W-:Y:S02]  /*1160*/  LOP3.LUT R19, R24, 0x7c, RZ, 0xc0, !PT ;  /* 0x0000007c18137812 */ /* 0x000fe400078ec0ff */
[C---:B------:R-:W-:Y:S02]  /*1170*/  SEL R120, R2.reuse, R9, !P3 ;  /* 0x0000000902787207 */ /* 0x040fe40005800000 */
[----:B------:R-:W-:Y:S01]  /*1180*/  SEL R118, R2, R5, !P3 ;  /* 0x0000000502767207 */ /* 0x000fe20005800000 */
[--C-:B------:R-:W-:Y:S01]  /*1190*/  IMAD R122, R122, 0xb0, R19.reuse ;  /* 0x000000b07a7a7824 */ /* 0x100fe200078e0213 */
[----:B------:R-:W-:Y:S01]  /*11a0*/  SEL R116, R2, R11, !P3 ;  /* 0x0000000b02747207 */ /* 0x000fe20005800000 */
[--C-:B------:R-:W-:Y:S01]  /*11b0*/  IMAD R120, R120, 0xb0, R19.reuse ;  /* 0x000000b078787824 */ /* 0x100fe200078e0213 */
[----:B------:R-:W-:Y:S01]  /*11c0*/  SEL R114, R2, R13, !P3 ;  /* 0x0000000d02727207 */ /* 0x000fe20005800000 */
[--C-:B------:R-:W-:Y:S01]  /*11d0*/  IMAD R118, R118, 0xb0, R19.reuse ;  /* 0x000000b076767824 */ /* 0x100fe200078e0213 */
[----:B------:R-:W-:Y:S01]  /*11e0*/  SEL R112, R2, R17, !P3 ;  /* 0x0000001102707207 */ /* 0x000fe20005800000 */
[--C-:B------:R-:W-:Y:S01]  /*11f0*/  IMAD R116, R116, 0xb0, R19.reuse ;  /* 0x000000b074747824 */ /* 0x100fe200078e0213 */
[----:B------:R-:W-:Y:S01]  /*1200*/  SEL R108, R2, R21, !P3 ;  /* 0x00000015026c7207 */ /* 0x000fe20005800000 */
[----:B------:R-:W-:Y:S01]  /*1210*/  IMAD R114, R114, 0xb0, R19 ;  /* 0x000000b072727824 */ /* 0x000fe200078e0213 */
[----:B------:R-:W-:Y:S01]  /*1220*/  SEL R106, R2, R23, !P3 ;  /* 0x00000017026a7207 */ /* 0x000fe20005800000 */
[----:B------:R-:W-:Y:S01]  /*1230*/  IMAD.WIDE R122, R122, R93, c[0x0][0x160] ;  /* 0x000058007a7a7625 */ /* 0x000fe200078e025d */
[----:B------:R-:W-:-:S02]  /*1240*/  SEL R104, R2, R25, !P3 ;  /* 0x0000001902687207 */ /* 0x000fc40005800000 */
        /* <DEDUP_REMOVED lines=12> */
[C---:B------:R-:W-:Y:S01]  /*1310*/  LOP3.LUT R2, R3.reuse, 0x4, RZ, 0xfc, !PT ;  /* 0x0000000403027812 */ /* 0x040fe200078efcff */
[--C-:B------:R-:W-:Y:S01]  /*1320*/  IMAD R108, R108, 0xb0, R19.reuse ;  /* 0x000000b06c6c7824 */ /* 0x100fe200078e0213 */
[----:B------:R-:W-:Y:S01]  /*1330*/  LOP3.LUT R4, R3, 0x8, RZ, 0xfc, !PT ;  /* 0x0000000803047812 */ /* 0x000fe200078efcff */
[--C-:B------:R-:W-:Y:S01]  /*1340*/  IMAD R106, R106, 0xb0, R19.reuse ;  /* 0x000000b06a6a7824 */ /* 0x100fe200078e0213 */
[----:B------:R-:W-:Y:S01]  /*1350*/  IADD3 R30, R39, -R8, RZ ;  /* 0x80000008271e7210 */ /* 0x000fe20007ffe0ff */
[--C-:B------:R-:W-:Y:S01]  /*1360*/  IMAD R104, R104, 0xb0, R19.reuse ;  /* 0x000000b068687824 */ /* 0x100fe200078e0213 */
[----:B------:R-:W-:Y:S01]  /*1370*/  IADD3 R32, R41, -R10, RZ ;  /* 0x8000000a29207210 */ /* 0x000fe20007ffe0ff */
[--C-:B------:R-:W-:Y:S01]  /*1380*/  IMAD R102, R102, 0xb0, R19.reuse ;  /* 0x000000b066667824 */ /* 0x100fe200078e0213 */
[----:B------:R-:W-:Y:S01]  /*1390*/  IADD3 R34, R43, -R12, RZ ;  /* 0x8000000c2b227210 */ /* 0x000fe20007ffe0ff */
[--C-:B------:R-:W-:Y:S01]  /*13a0*/  IMAD R30, R30, 0xb0, R19.reuse ;  /* 0x000000b01e1e7824 */ /* 0x100fe200078e0213 */
[----:B------:R-:W-:Y:S01]  /*13b0*/  IADD3 R36, R45, -R6, RZ ;  /* 0x800000062d247210 */ /* 0x000fe20007ffe0ff */
[--C-:B------:R-:W-:Y:S01]  /*13c0*/  IMAD R32, R32, 0xb0, R19.reuse ;  /* 0x000000b020207824 */ /* 0x100fe200078e0213 */
[C---:B------:R-:W-:Y:S01]  /*13d0*/  LOP3.LUT R5, R3.reuse, 0xc, RZ, 0xfc, !PT ;  /* 0x0000000c03057812 */ /* 0x040fe200078efcff */
        /* <DEDUP_REMOVED lines=11> */
[----:B------:R-:W-:Y:S01]  /*1490*/  LOP3.LUT R11, R3, 0x24, RZ, 0xfc, !PT ;  /* 0x00000024030b7812 */ /* 0x000fe200078efcff */
[----:B------:R-:W-:Y:S01]  /*14a0*/  IMAD R37, R37, 0xb0, R19 ;  /* 0x000000b025257824 */ /* 0x000fe200078e0213 */
[C---:B------:R-:W-:Y:S01]  /*14b0*/  LOP3.LUT R12, R3.reuse, 0x28, RZ, 0xfc, !PT ;  /* 0x00000028030c7812 */ /* 0x040fe200078efcff */
[-C--:B------:R-:W-:Y:S01]  /*14c0*/  IMAD.WIDE R120, R120, R93.reuse, c[0x0][0x160] ;  /* 0x0000580078787625 */ /* 0x080fe200078e025d */
[C---:B------:R-:W-:Y:S01]  /*14d0*/  LOP3.LUT R13, R3.reuse, 0x2c, RZ, 0xfc, !PT ;  /* 0x0000002c030d7812 */ /* 0x040fe200078efcff */
[----:B------:R-:W-:Y:S01]  /*14e0*/  CS2R R44, SRZ ;  /* 0x00000000002c7805 */ /* 0x000fe2000001ff00 */
[C---:B------:R-:W-:Y:S01]  /*14f0*/  LOP3.LUT R16, R3.reuse, 0x30, RZ, 0xfc, !PT ;  /* 0x0000003003107812 */ /* 0x040fe200078efcff */
[----:B------:R-:W-:Y:S01]  /*1500*/  IMAD.WIDE R118, R118, R93, c[0x0][0x160] ;  /* 0x0000580076767625 */ /* 0x000fe200078e025d */
[----:B------:R-:W-:-:S02]  /*1510*/  LOP3.LUT R17, R3, 0x34, RZ, 0xfc, !PT ;  /* 0x0000003403117812 */ /* 0x000fc400078efcff */
[C---:B------:R-:W-:Y:S01]  /*1520*/  LEA R73, R3.reuse, R19, 0x7 ;  /* 0x0000001303497211 */ /* 0x040fe200078e38ff */
[-C--:B------:R-:W-:Y:S01]  /*1530*/  IMAD.WIDE R116, R116, R93.reuse, c[0x0][0x160] ;  /* 0x0000580074747625 */ /* 0x080fe200078e025d */
[C---:B------:R-:W-:Y:S02]  /*1540*/  LOP3.LUT R18, R3.reuse, 0x38, RZ, 0xfc, !PT ;  /* 0x0000003803127812 */ /* 0x040fe400078efcff */
[----:B------:R-:W-:Y:S01]  /*1550*/  LOP3.LUT R3, R3, 0x3c, RZ, 0xfc, !PT ;  /* 0x0000003c03037812 */ /* 0x000fe200078efcff */
[----:B------:R-:W-:Y:S01]  /*1560*/  IMAD.WIDE R114, R114, R93, c[0x0][0x160] ;  /* 0x0000580072727625 */ /* 0x000fe200078e025d */
[-C--:B------:R-:W-:Y:S02]  /*1570*/  LEA R2, R2, R19.reuse, 0x7 ;  /* 0x0000001302027211 */ /* 0x080fe400078e38ff */
[----:B------:R-:W-:Y:S01]  /*1580*/  LEA R4, R4, R19, 0x7 ;  /* 0x0000001304047211 */ /* 0x000fe200078e38ff */
[----:B------:R-:W-:Y:S01]  /*1590*/  IMAD.WIDE R112, R112, R93, c[0x0][0x160] ;  /* 0x0000580070707625 */ /* 0x000fe200078e025d */
[----:B------:R-:W-:-:S02]  /*15a0*/  LEA R5, R5, R19, 0x7 ;  /* 0x0000001305057211 */ /* 0x000fc400078e38ff */
[----:B------:R-:W-:Y:S01]  /*15b0*/  LEA R6, R6, R19, 0x7 ;  /* 0x0000001306067211 */ /* 0x000fe200078e38ff */
[-C--:B------:R-:W-:Y:S01]  /*15c0*/  IMAD.WIDE R110, R110, R93.reuse, c[0x0][0x160] ;  /* 0x000058006e6e7625 */ /* 0x080fe200078e025d */
[----:B------:R-:W-:Y:S02]  /*15d0*/  SHF.L.U32 R73, R73, 0x2, RZ ;  /* 0x0000000249497819 */ /* 0x000fe400000006ff */
[----:B------:R-:W-:Y:S01]  /*15e0*/  ISETP.GE.U32.AND P0, PT, R19, 0x30, PT ;  /* 0x000000301300780c */ /* 0x000fe20003f06070 */
[----:B------:R-:W-:Y:S01]  /*15f0*/  IMAD.WIDE R108, R108, R93, c[0x0][0x160] ;  /* 0x000058006c6c7625 */ /* 0x000fe200078e025d */
[-C--:B------:R-:W-:Y:S01]  /*1600*/  LEA R7, R7, R19.reuse, 0x7 ;  /* 0x0000001307077211 */ /* 0x080fe200078e38ff */
[----:B------:R1:W-:Y:S01]  /*1610*/  LDGSTS.E.BYPASS.128 [R73], [R122.64] ;  /* 0x000000007a497fae */ /* 0x0003e2000b901c44 */
[----:B------:R-:W-:Y:S01]  /*1620*/  LEA R8, R8, R19, 0x7 ;  /* 0x0000001308087211 */ /* 0x000fe200078e38ff */
[----:B------:R-:W-:Y:S01]  /*1630*/  IMAD.WIDE R106, R106, R93, c[0x0][0x160] ;  /* 0x000058006a6a7625 */ /* 0x000fe200078e025d */
[----:B------:R-:W-:-:S02]  /*1640*/  LEA R9, R9, R19, 0x7 ;  /* 0x0000001309097211 */ /* 0x000fc400078e38ff */
[----:B------:R-:W-:Y:S01]  /*1650*/  LEA R10, R10, R19, 0x7 ;  /* 0x000000130a0a7211 */ /* 0x000fe200078e38ff */
[----:B------:R-:W-:Y:S01]  /*1660*/  IMAD.WIDE R104, R104, R93, c[0x0][0x160] ;  /* 0x0000580068687625 */ /* 0x000fe200078e025d */
[-C--:B------:R-:W-:Y:S02]  /*1670*/  LEA R11, R11, R19.reuse, 0x7 ;  /* 0x000000130b0b7211 */ /* 0x080fe400078e38ff */
[----:B------:R-:W-:Y:S01]  /*1680*/  LEA R12, R12, R19, 0x7 ;  /* 0x000000130c0c7211 */ /* 0x000fe200078e38ff */
[----:B------:R-:W-:Y:S01]  /*1690*/  IMAD.WIDE R102, R102, R93, c[0x0][0x160] ;  /* 0x0000580066667625 */ /* 0x000fe200078e025d */
[-C--:B------:R-:W-:Y:S02]  /*16a0*/  LEA R13, R13, R19.reuse, 0x7 ;  /* 0x000000130d0d7211 */ /* 0x080fe400078e38ff */
[----:B------:R-:W-:Y:S01]  /*16b0*/  LEA R16, R16, R19, 0x7 ;  /* 0x0000001310107211 */ /* 0x000fe200078e38ff */
[----:B------:R-:W-:Y:S01]  /*16c0*/  IMAD.WIDE R100, R100, R93, c[0x0][0x160] ;  /* 0x0000580064647625 */ /* 0x000fe200078e025d */
[----:B------:R-:W-:-:S02]  /*16d0*/  LEA R17, R17, R19, 0x7 ;  /* 0x0000001311117211 */ /* 0x000fc400078e38ff */
[----:B------:R-:W-:Y:S01]  /*16e0*/  LEA R21, R18, R19, 0x7 ;  /* 0x0000001312157211 */ /* 0x000fe200078e38ff */
[----:B------:R-:W-:Y:S01]  /*16f0*/  IMAD.WIDE R98, R98, R93, c[0x0][0x160] ;  /* 0x0000580062627625 */ /* 0x000fe200078e025d */
[----:B------:R-:W-:Y:S02]  /*1700*/  LEA R23, R3, R19, 0x7 ;  /* 0x0000001303177211 */ /* 0x000fe400078e38ff */
[----:B------:R-:W-:Y:S01]  /*1710*/  SHF.L.U32 R72, R2, 0x2, RZ ;  /* 0x0000000202487819 */ /* 0x000fe200000006ff */
[-C--:B------:R-:W-:Y:S01]  /*1720*/  IMAD.WIDE R96, R96, R93.reuse, c[0x0][0x160] ;  /* 0x0000580060607625 */ /* 0x080fe200078e025d */
[----:B------:R-:W-:Y:S02]  /*1730*/  SHF.L.U32 R19, R4, 0x2, RZ ;  /* 0x0000000204137819 */ /* 0x000fe400000006ff */
[----:B------:R-:W-:Y:S01]  /*1740*/  SHF.L.U32 R18, R5, 0x2, RZ ;  /* 0x0000000205127819 */ /* 0x000fe200000006ff */
[----:B------:R1:W-:Y:S01]  /*1750*/  LDGSTS.E.BYPASS.128 [R72], [R120.64] ;  /* 0x0000000078487fae */ /* 0x0003e2000b901c44 */
[----:B------:R-:W-:Y:S01]  /*1760*/  SHF.L.U32 R2, R6, 0x2, RZ ;  /* 0x0000000206027819 */ /* 0x000fe200000006ff */
[-C--:B------:R-:W-:Y:S01]  /*1770*/  IMAD.WIDE R90, R20, R93.reuse, c[0x0][0x168] ;  /* 0x00005a00145a7625 */ /* 0x080fe200078e025d */
        /* <DEDUP_REMOVED lines=22> */
[----:B------:R-:W-:Y:S01]  /*18e0*/  SHF.R.U32.HI R17, RZ, 0x3, R15 ;  /* 0x00000003ff117819 */ /* 0x000fe2000001160f */
[-C--:B------:R-:W-:Y:S01]  /*18f0*/  IMAD.WIDE R78, R34, R93.reuse, c[0x0][0x168] ;  /* 0x00005a00224e7625 */ /* 0x080fe200078e025d */
[----:B------:R-:W-:Y:S01]  /*1900*/  MOV R16, 0x3 ;  /* 0x0000000300107802 */ /* 0x000fe20000000f00 */
[----:B------:R1:W-:Y:S01]  /*1910*/  LDGSTS.E.BYPASS.128 [R6], [R106.64] ;  /* 0x000000006a067fae */ /* 0x0003e2000b901c44 */
[----:B------:R-:W-:Y:S01]  /*1920*/  SGXT.U32 R17, R17, 0x4 ;  /* 0x000000041111781a */ /* 0x000fe20000000000 */
[----:B------:R-:W-:Y:S01]  /*1930*/  IMAD.WIDE R76, R36, R93, c[0x0][0x168] ;  /* 0x00005a00244c7625 */ /* 0x000fe200078e025d */
[----:B------:R-:W-:Y:S01]  /*1940*/  CS2R R20, SRZ ;  /* 0x0000000000147805 */ /* 0x000fe2000001ff00 */
[----:B------:R1:W-:Y:S01]  /*1950*/  LDGSTS.E.BYPASS.128 [R7], [R104.64] ;  /* 0x0000000068077fae */ /* 0x0003e2000b901c44 */
[----:B------:R-:W-:Y:S01]  /*1960*/  LOP3.LUT R14, R14, R17, RZ, 0xfc, !PT ;  /* 0x000000110e0e7212 */ /* 0x000fe200078efcff */
[-C--:B------:R-:W-:Y:S01]  /*1970*/  IMAD.WIDE R94, R94, R93.reuse, c[0x0][0x160] ;  /* 0x000058005e5e7625 */ /* 0x080fe200078e025d */
[----:B------:R-:W-:Y:S01]  /*1980*/  SHF.L.U32 R17, R15, 0x6, RZ ;  /* 0x000000060f117819 */ /* 0x000fe200000006ff */
[----:B------:R1:W-:Y:S01]  /*1990*/  LDGSTS.E.BYPASS.128 [R8], [R102.64] ;  /* 0x0000000066087fae */ /* 0x0003e2000b901c44 */
[----:B------:R-:W-:Y:S01]  /*19a0*/  CS2R R22, SRZ ;  /* 0x0000000000167805 */ /* 0x000fe2000001ff00 */
[----:B------:R-:W-:Y:S01]  /*19b0*/  IMAD.WIDE R92, R37, R93, c[0x0][0x160] ;  /* 0x00005800255c7625 */ /* 0x000fe200078e025d */
[----:B------:R-:W-:Y:S01]  /*19c0*/  LOP3.LUT R17, R17, 0x7e00, RZ, 0xc0, !PT ;  /* 0x00007e0011117812 */ /* 0x000fe200078ec0ff */
[----:B------:R1:W-:Y:S01]  /*19d0*/  LDGSTS.E.BYPASS.128 [R9], [R100.64] ;  /* 0x0000000064097fae */ /* 0x0003e2000b901c44 */
[----:B------:R-:W-:-:S03]  /*19e0*/  LOP3.LUT R15, R24, 0x1c, RZ, 0xc0, !PT ;  /* 0x0000001c180f7812 */ /* 0x000fc600078ec0ff */
[----:B------:R1:W-:Y:S04]  /*19f0*/  LDGSTS.E.BYPASS.128 [R10], [R98.64] ;  /* 0x00000000620a7fae */ /* 0x0003e8000b901c44 */
[----:B------:R1:W-:Y:S04]  /*1a00*/  LDGSTS.E.BYPASS.128 [R11], [R96.64] ;  /* 0x00000000600b7fae */ /* 0x0003e8000b901c44 */
[----:B------:R1:W-:Y:S04]  /*1a10*/  LDGSTS.E.BYPASS.128 [R12], [R94.64] ;  /* 0x000000005e0c7fae */ /* 0x0003e8000b901c44 */
[----:B------:R1:W-:Y:S04]  /*1a20*/  LDGSTS.E.BYPASS.128 [R13], [R92.64] ;  /* 0x000000005c0d7fae */ /* 0x0003e8000b901c44 */
[----:B------:R-:W0:Y:S04]  /*1a30*/  LDGDEPBAR ;  /* 0x00000000000079af */ /* 0x000e280000000000 */
[----:B------:R1:W-:Y:S04]  /*1a40*/  LDGSTS.E.BYPASS.128 [R73+0x20000], [R90.64] ;  /* 0x200000005a497fae */ /* 0x0003e8000b901c44 */
[----:B------:R1:W-:Y:S04]  /*1a50*/  LDGSTS.E.BYPASS.128 [R72+0x20000], [R88.64] ;  /* 0x2000000058487fae */ /* 0x0003e8000b901c44 */
[----:B------:R1:W-:Y:S04]  /*1a60*/  LDGSTS.E.BYPASS.128 [R19+0x20000], [R86.64] ;  /* 0x2000000056137fae */ /* 0x0003e8000b901c44 */
[----:B------:R1:W-:Y:S04]  /*1a70*/  LDGSTS.E.BYPASS.128 [R18+0x20000], [R84.64] ;  /* 0x2000000054127fae */ /* 0x0003e8000b901c44 */
[----:B------:R1:W-:Y:S04]  /*1a80*/  LDGSTS.E.BYPASS.128 [R2+0x20000], [R82.64] ;  /* 0x2000000052027fae */ /* 0x0003e8000b901c44 */
[----:B------:R1:W-:Y:S04]  /*1a90*/  LDGSTS.E.BYPASS.128 [R3+0x20000], [R80.64] ;  /* 0x2000000050037fae */ /* 0x0003e8000b901c44 */
[----:B------:R1:W-:Y:S04]  /*1aa0*/  LDGSTS.E.BYPASS.128 [R4+0x20000], [R78.64] ;  /* 0x200000004e047fae */ /* 0x0003e8000b901c44 */
[----:B------:R1:W-:Y:S04]  /*1ab0*/  LDGSTS.E.BYPASS.128 [R5+0x20000], [R76.64] ;  /* 0x200000004c057fae */ /* 0x0003e8000b901c44 */
[----:B------:R-:W0:Y:S04]  /*1ac0*/  LDGDEPBAR ;  /* 0x00000000000079af */ /* 0x000e280000000000 */
[----:B------:R-:W-:Y:S06]  /*1ad0*/  BAR.SYNC 0x0 ;  /* 0x0000000000007b1d */ /* 0x000fec0000000000 */
[----:B------:R-:W-:Y:S01]  /*1ae0*/  @!PT LDS RZ, [RZ] ;  /* 0x00000000fffff984 */ /* 0x000fe20000000800 */
[----:B------:R-:W-:Y:S01]  /*1af0*/  @!PT LDS RZ, [RZ] ;  /* 0x00000000fffff984 */ /* 0x000fe20000000800 */
[----:B------:R-:W-:Y:S01]  /*1b00*/  @!PT LDS RZ, [RZ] ;  /* 0x00000000fffff984 */ /* 0x000fe20000000800 */
[----:B------:R1:W-:Y:S04]  /*1b10*/  LDGSTS.E.BYPASS.128 [R73+0x8000], [R122.64+0x200], !P0 ;  /* 0x080002007a497fae */ /* 0x0003e8000c101c44 */
        /* <DEDUP_REMOVED lines=15> */
[----:B------:R-:W0:Y:S04]  /*1c10*/  LDGDEPBAR ;  /* 0x00000000000079af */ /* 0x000e280000000000 */
        /* <DEDUP_REMOVED lines=9> */
[----:B------:R-:W-:Y:S06]  /*1cb0*/  BAR.SYNC 0x0 ;  /* 0x0000000000007b1d */ /* 0x000fec0000000000 */
[----:B------:R-:W-:Y:S01]  /*1cc0*/  @!PT LDS RZ, [RZ] ;  /* 0x00000000fffff984 */ /* 0x000fe20000000800 */
[----:B------:R-:W-:Y:S01]  /*1cd0*/  @!PT LDS RZ, [RZ] ;  /* 0x00000000fffff984 */ /* 0x000fe20000000800 */
[----:B------:R-:W-:Y:S01]  /*1ce0*/  @!PT LDS RZ, [RZ] ;  /* 0x00000000fffff984 */ /* 0x000fe20000000800 */
[----:B------:R1:W-:Y:S04]  /*1cf0*/  LDGSTS.E.BYPASS.128 [R73+0x10000], [R122.64+0x400], !PT ;  /* 0x100004007a497fae */ /* 0x0003e8000f901c44 */
        /* <DEDUP_REMOVED lines=15> */
[----:B------:R-:W0:Y:S04]  /*1df0*/  LDGDEPBAR ;  /* 0x00000000000079af */ /* 0x000e280000000000 */
        /* <DEDUP_REMOVED lines=37> */
[----:B------:R1:W-:Y:S01]  /*2050*/  LDGSTS.E.BYPASS.128 [R5+0x2c000], [R76.64+0x600], !PT ;  /* 0x2c0006004c057fae */ /* 0x0003e2000f901c44 */
[----:B------:R-:W-:-:S02]  /*2060*/  UMOV UR4, URZ ;  /* 0x0000003f00047c82 */ /* 0x000fc40008000000 */
[----:B------:R-:W-:Y:S01]  /*2070*/  UMOV UR5, URZ ;  /* 0x0000003f00057c82 */ /* 0x000fe20008000000 */
[----:B------:R-:W0:Y:S01]  /*2080*/  LDGDEPBAR ;  /* 0x00000000000079af */ /* 0x000e220000000000 */
[----:B------:R-:W-:-:S04]  /*2090*/  DEPBAR.LE SB0, 0x6 ;  /* 0x000081800000791a */ /* 0x000fc80000000000 */
[----:B-1----:R-:W-:Y:S06]  /*20a0*/  BAR.SYNC 0x0 ;  /* 0x0000000000007b1d */ /* 0x002fec0000000000 */
.L_x_1:
[----:B------:R-:W-:Y:S01]  /*20b0*/  LEA R74, R15, UR8, 0x9 ;  /* 0x000000080f4a7c11 */ /* 0x000fe2000f8e48ff */
[----:B------:R-:W-:Y:S01]  /*20c0*/  LDS.128 R36, [R17.X4+UR4+0x200] ;  /* 0x0002000411247984 */ /* 0x000fe20008004c00 */
[----:B------:R-:W-:Y:S01]  /*20d0*/  IADD3 R16, R16, 0x1, RZ ;  /* 0x0000000110107810 */ /* 0x000fe20007ffe0ff */
[----:B------:R-:W-:Y:S02]  /*20e0*/  ULDC.64 UR10, c[0x0][0x118] ;  /* 0x00004600000a7ab9 */ /* 0x000fe40000000a00 */
[----:B------:R-:W1:Y:S01]  /*20f0*/  LDS.128 R60, [R74] ;  /* 0x000000004a3c7984 */ /* 0x000e620000000c00 */
[C---:B------:R-:W-:Y:S01]  /*2100*/  ISETP.GE.AND P0, PT, R16.reuse, 0x4, PT ;  /* 0x000000041000780c */ /* 0x040fe20003f06270 */
[----:B------:R-:W-:Y:S02]  /*2110*/  UIADD3 UR5, UR5, 0x1, URZ ;  /* 0x0000000105057890 */ /* 0x000fe4000fffe03f */
[----:B------:R-:W2:Y:S01]  /*2120*/  LDS.128 R32, [R17.X4+UR4+0x400] ;  /* 0x0004000411207984 */ /* 0x000ea20008004c00 */
[----:B------:R-:W-:Y:S01]  /*2130*/  SEL R16, R16, RZ, !P0 ;  /* 0x000000ff10107207 */ /* 0x000fe20004000000 */
[----:B------:R-:W-:-:S02]  /*2140*/  UISETP.GE.AND UP1, UPT, UR5, 0x4, UPT ;  /* 0x000000040500788c */ /* 0x000fc4000bf26270 */
[----:B------:R-:W3:Y:S02]  /*2150*/  LDS.128 R28, [R17.X4+UR4+0x600] ;  /* 0x00060004111c7984 */ /* 0x000ee40008004c00 */
[----:B------:R-:W-:Y:S02]  /*2160*/  USEL UR5, UR5, URZ, !UP1 ;  /* 0x0000003f05057287 */ /* 0x000fe4000c800000 */
[----:B------:R-:W4:Y:S02]  /*2170*/  LDS.128 R40, [R17.X4+UR4] ;  /* 0x0000000411287984 */ /* 0x000f240008004c00 */
[----:B------:R-:W-:Y:S02]  /*2180*/  ULEA UR8, UR5, 0x20000, 0xe ;  /* 0x0002000005087891 */ /* 0x000fe4000f8e703f */
[----:B------:R-:W4:Y:S04]  /*2190*/  LDS.128 R64, [R74+0x200] ;  /* 0x000200004a407984 */ /* 0x000f280000000c00 */
[----:B------:R-:W4:Y:S04]  /*21a0*/  LDS.128 R56, [R74+0x400] ;  /* 0x000400004a387984 */ /* 0x000f280000000c00 */
[----:B------:R-:W4:Y:S01]  /*21b0*/  LDS.128 R24, [R74+0x600] ;  /* 0x000600004a187984 */ /* 0x000f220000000c00 */
[-C--:B-1----:R-:W-:Y:S01]  /*21c0*/  FFMA R48, R36, R60.reuse, R48 ;  /* 0x0000003c24307223 */ /* 0x082fe20000000030 */
[----:B--2---:R-:W-:-:S03]  /*21d0*/  FFMA R44, R32, R60, R44 ;  /* 0x0000003c202c7223 */ /* 0x004fc6000000002c */
[-C--:B------:R-:W-:Y:S01]  /*21e0*/  FFMA R69, R37, R61.reuse, R48 ;  /* 0x0000003d25457223 */ /* 0x080fe20000000030 */
[-C--:B---3--:R-:W-:Y:S01]  /*21f0*/  FFMA R20, R28, R60.reuse, R20 ;  /* 0x0000003c1c147223 */ /* 0x088fe20000000014 */
[-C--:B------:R-:W-:Y:S01]  /*2200*/  FFMA R71, R33, R61.reuse, R44 ;  /* 0x0000003d21477223 */ /* 0x080fe2000000002c */
[----:B----4-:R-:W-:Y:S02]  /*2210*/  FFMA R52, R40, R60, R52 ;  /* 0x0000003c28347223 */ /* 0x010fe40000000034 */
[-C--:B------:R-:W-:Y:S01]  /*2220*/  FFMA R125, R29, R61.reuse, R20 ;  /* 0x0000003d1d7d7223 */ /* 0x080fe20000000014 */
[----:B------:R-:W-:Y:S01]  /*2230*/  FFMA R60, R34, R62, R71 ;  /* 0x0000003e223c7223 */ /* 0x000fe20000000047 */
[-C--:B------:R-:W-:Y:S01]  /*2240*/  FFMA R20, R40, R64.reuse, R53 ;  /* 0x0000004028147223 */ /* 0x080fe20000000035 */
[-C--:B------:R-:W-:Y:S01]  /*2250*/  FFMA R44, R36, R64.reuse, R49 ;  /* 0x00000040242c7223 */ /* 0x080fe20000000031 */
[-C--:B------:R-:W-:Y:S01]  /*2260*/  FFMA R48, R32, R64.reuse, R45 ;  /* 0x0000004020307223 */ /* 0x080fe2000000002d */
[C---:B------:R-:W-:Y:S01]  /*2270*/  FFMA R75, R41.reuse, R61, R52 ;  /* 0x0000003d294b7223 */ /* 0x040fe20000000034 */
[----:B------:R-:W-:Y:S01]  /*2280*/  FFMA R64, R28, R64, R21 ;  /* 0x000000401c407223 */ /* 0x000fe20000000015 */
[-C--:B------:R-:W-:Y:S01]  /*2290*/  FFMA R21, R41, R65.reuse, R20 ;  /* 0x0000004129157223 */ /* 0x080fe20000000014 */
[-C--:B------:R-:W-:Y:S01]  /*22a0*/  FFMA R45, R37, R65.reuse, R44 ;  /* 0x00000041252d7223 */ /* 0x080fe2000000002c */
[-C--:B------:R-:W-:Y:S01]  /*22b0*/  FFMA R49, R33, R65.reuse, R48 ;  /* 0x0000004121317223 */ /* 0x080fe20000000030 */
[-C--:B------:R-:W-:Y:S01]  /*22c0*/  FFMA R50, R36, R56.reuse, R50 ;  /* 0x0000003824327223 */ /* 0x080fe20000000032 */
[-C--:B------:R-:W-:Y:S01]  /*22d0*/  FFMA R46, R32, R56.reuse, R46 ;  /* 0x00000038202e7223 */ /* 0x080fe2000000002e */
[-C--:B------:R-:W-:Y:S01]  /*22e0*/  FFMA R54, R40, R56.reuse, R54 ;  /* 0x0000003828367223 */ /* 0x080fe20000000036 */
[----:B------:R-:W-:Y:S01]  /*22f0*/  FFMA R22, R28, R56, R22 ;  /* 0x000000381c167223 */ /* 0x000fe20000000016 */
[-C--:B------:R-:W-:Y:S01]  /*2300*/  FFMA R75, R42, R62.reuse, R75 ;  /* 0x0000003e2a4b7223 */ /* 0x080fe2000000004b */
[-C--:B------:R-:W-:Y:S01]  /*2310*/  FFMA R61, R38, R62.reuse, R69 ;  /* 0x0000003e263d7223 */ /* 0x080fe20000000045 */
[----:B------:R-:W-:Y:S01]  /*2320*/  FFMA R53, R29, R65, R64 ;  /* 0x000000411d357223 */ /* 0x000fe20000000040 */
[----:B------:R-:W-:Y:S01]  /*2330*/  FFMA R62, R30, R62, R125 ;  /* 0x0000003e1e3e7223 */ /* 0x000fe2000000007d */
[-C--:B------:R-:W-:Y:S01]  /*2340*/  FFMA R124, R42, R66.reuse, R21 ;  /* 0x000000422a7c7223 */ /* 0x080fe20000000015 */
[-C--:B------:R-:W-:Y:S01]  /*2350*/  FFMA R65, R38, R66.reuse, R45 ;  /* 0x0000004226417223 */ /* 0x080fe2000000002d */
[----:B------:R-:W-:Y:S01]  /*2360*/  FFMA R64, R34, R66, R49 ;  /* 0x0000004222407223 */ /* 0x000fe20000000031 */
[-C--:B------:R-:W-:Y:S01]  /*2370*/  FFMA R21, R37, R57.reuse, R50 ;  /* 0x0000003925157223 */ /* 0x080fe20000000032 */
        /* <DEDUP_REMOVED lines=10> */
[C---:B------:R-:W-:Y:S01]  /*2420*/  FFMA R58, R30.reuse, R58, R49 ;  /* 0x0000003a1e3a7223 */ /* 0x040fe20000000031 */
[-C--:B------:R-:W-:Y:S01]  /*2430*/  FFMA R41, R41, R25.reuse, R40 ;  /* 0x0000001929297223 */ /* 0x080fe20000000028 */
[-C--:B------:R-:W-:Y:S01]  /*2440*/  FFMA R37, R37, R25.reuse, R36 ;  /* 0x0000001925257223 */ /* 0x080fe20000000024 */
[-C--:B------:R-:W-:Y:S01]  /*2450*/  FFMA R33, R33, R25.reuse, R32 ;  /* 0x0000001921217223 */ /* 0x080fe20000000020 */
[----:B------:R-:W-:Y:S01]  /*2460*/  FFMA R66, R30, R66, R53 ;  /* 0x000000421e427223 */ /* 0x000fe20000000035 */
[----:B------:R-:W-:Y:S01]  /*2470*/  FFMA R25, R29, R25, R24 ;  /* 0x000000191d197223 */ /* 0x000fe20000000018 */
[----:B------:R-:W-:Y:S01]  /*2480*/  LDS.128 R68, [R17.X4+UR4+0x10] ;  /* 0x0000100411447984 */ /* 0x000fe20008004c00 */
[-C--:B------:R-:W-:Y:S01]  /*2490*/  FFMA R42, R42, R26.reuse, R41 ;  /* 0x0000001a2a2a7223 */ /* 0x080fe20000000029 */
[-C--:B------:R-:W-:Y:S01]  /*24a0*/  FFMA R38, R38, R26.reuse, R37 ;  /* 0x0000001a26267223 */ /* 0x080fe20000000025 */
[-C--:B------:R-:W-:Y:S01]  /*24b0*/  FFMA R34, R34, R26.reuse, R33 ;  /* 0x0000001a22227223 */ /* 0x080fe20000000021 */
[----:B------:R-:W1:Y:S01]  /*24c0*/  LDS.128 R44, [R74+0x210] ;  /* 0x000210004a2c7984 */ /* 0x000e620000000c00 */
[----:B------:R-:W-:Y:S01]  /*24d0*/  FFMA R26, R30, R26, R25 ;  /* 0x0000001a1e1a7223 */ /* 0x000fe20000000019 */
[-C--:B------:R-:W-:Y:S01]  /*24e0*/  FFMA R30, R39, R67.reuse, R65 ;  /* 0x00000043271e7223 */ /* 0x080fe20000000041 */
[-C--:B------:R-:W-:Y:S01]  /*24f0*/  FFMA R29, R35, R67.reuse, R64 ;  /* 0x00000043231d7223 */ /* 0x080fe20000000040 */
[----:B------:R-:W2:Y:S01]  /*2500*/  LDS.128 R48, [R74+0x610] ;  /* 0x000610004a307984 */ /* 0x000ea20000000c00 */
[-C--:B------:R-:W-:Y:S01]  /*2510*/  FFMA R124, R43, R67.reuse, R124 ;  /* 0x000000432b7c7223 */ /* 0x080fe2000000007c */
[----:B------:R-:W-:Y:S01]  /*2520*/  FFMA R28, R31, R67, R66 ;  /* 0x000000431f1c7223 */ /* 0x000fe20000000042 */
[-C--:B------:R-:W-:Y:S01]  /*2530*/  FFMA R36, R39, R59.reuse, R57 ;  /* 0x0000003b27247223 */ /* 0x080fe20000000039 */
[----:B------:R-:W3:Y:S01]  /*2540*/  LDS.128 R20, [R74+0x10] ;  /* 0x000010004a147984 */ /* 0x000ee20000000c00 */
[-C--:B------:R-:W-:Y:S01]  /*2550*/  FFMA R33, R35, R59.reuse, R56 ;  /* 0x0000003b23217223 */ /* 0x080fe20000000038 */
[-C--:B------:R-:W-:Y:S01]  /*2560*/  FFMA R125, R43, R59.reuse, R125 ;  /* 0x0000003b2b7d7223 */ /* 0x080fe2000000007d */
[----:B------:R-:W-:Y:S01]  /*2570*/  FFMA R32, R31, R59, R58 ;  /* 0x0000003b1f207223 */ /* 0x000fe2000000003a */
[----:B------:R-:W4:Y:S01]  /*2580*/  LDS.128 R52, [R74+0x410] ;  /* 0x000410004a347984 */ /* 0x000f220000000c00 */
[-C--:B------:R-:W-:Y:S01]  /*2590*/  FFMA R75, R43, R63.reuse, R75 ;  /* 0x0000003f2b4b7223 */ /* 0x080fe2000000004b */
[-C--:B------:R-:W-:Y:S01]  /*25a0*/  FFMA R61, R39, R63.reuse, R61 ;  /* 0x0000003f273d7223 */ /* 0x080fe2000000003d */
[----:B------:R-:W-:Y:S01]  /*25b0*/  FFMA R62, R31, R63, R62 ;  /* 0x0000003f1f3e7223 */ /* 0x000fe2000000003e */
[----:B------:R-:W4:Y:S01]  /*25c0*/  LDS.128 R64, [R17.X4+UR4+0x210] ;  /* 0x0002100411407984 */ /* 0x000f220008004c00 */
[-C--:B------:R-:W-:Y:S01]  /*25d0*/  FFMA R43, R43, R27.reuse, R42 ;  /* 0x0000001b2b2b7223 */ /* 0x080fe2000000002a */
[-C--:B------:R-:W-:Y:S01]  /*25e0*/  FFMA R39, R39, R27.reuse, R38 ;  /* 0x0000001b27277223 */ /* 0x080fe20000000026 */
[-C--:B------:R-:W-:Y:S01]  /*25f0*/  FFMA R34, R35, R27.reuse, R34 ;  /* 0x0000001b23227223 */ /* 0x080fe20000000022 */
[----:B------:R-:W4:Y:S01]  /*2600*/  LDS.128 R56, [R17.X4+UR4+0x410] ;  /* 0x0004100411387984 */ /* 0x000f220008004c00 */
[----:B------:R-:W-:Y:S01]  /*2610*/  FFMA R31, R31, R27, R26 ;  /* 0x0000001b1f1f7223 */ /* 0x000fe2000000001a */
[----:B------:R-:W-:-:S02]  /*2620*/  FFMA R60, R35, R63, R60 ;  /* 0x0000003f233c7223 */ /* 0x000fc4000000003c */
[----:B------:R-:W4:Y:S01]  /*2630*/  LDS.128 R24, [R17.X4+UR4+0x610] ;  /* 0x0006100411187984 */ /* 0x000f220008004c00 */
[C---:B-1----:R-:W-:Y:S01]  /*2640*/  FFMA R124, R68.reuse, R44, R124 ;  /* 0x0000002c447c7223 */ /* 0x042fe2000000007c */
[----:B--2---:R-:W-:-:S03]  /*2650*/  FFMA R40, R68, R48, R43 ;  /* 0x0000003044287223 */ /* 0x004fc6000000002b */
[C---:B------:R-:W-:Y:S01]  /*2660*/  FFMA R41, R69.reuse, R45, R124 ;  /* 0x0000002d45297223 */ /* 0x040fe2000000007c */
[C---:B---3--:R-:W-:Y:S01]  /*2670*/  FFMA R38, R68.reuse, R20, R75 ;  /* 0x0000001444267223 */ /* 0x048fe2000000004b */
[C---:B------:R-:W-:Y:S01]  /*2680*/  FFMA R35, R69.reuse, R49, R40 ;  /* 0x0000003145237223 */ /* 0x040fe20000000028 */
[----:B----4-:R-:W-:Y:S02]  /*2690*/  FFMA R68, R68, R52, R125 ;  /* 0x0000003444447223 */ /* 0x010fe4000000007d */
[C---:B------:R-:W-:Y:S02]  /*26a0*/  FFMA R75, R69.reuse, R21, R38 ;  /* 0x00000015454b7223 */ /* 0x040fe40000000026 */
[----:B------:R-:W-:Y:S01]  /*26b0*/  FFMA R37, R69, R53, R68 ;  /* 0x0000003545257223 */ /* 0x000fe20000000044 */
[C---:B------:R-:W-:Y:S01]  /*26c0*/  FFMA R38, R64.reuse, R20, R61 ;  /* 0x0000001440267223 */ /* 0x040fe2000000003d */
[C---:B------:R-:W-:Y:S01]  /*26d0*/  FFMA R30, R64.reuse, R44, R30 ;  /* 0x0000002c401e7223 */ /* 0x040fe2000000001e */
[C---:B------:R-:W-:Y:S01]  /*26e0*/  FFMA R36, R64.reuse, R52, R36 ;  /* 0x0000003440247223 */ /* 0x040fe20000000024 */
        /* <DEDUP_REMOVED lines=23> */
[----:B------:R-:W-:Y:S01]  /*2860*/  FFMA R32, R24, R52, R32 ;  /* 0x0000003418207223 */ /* 0x000fe20000000020 */
[C---:B------:R-:W-:Y:S01]  /*2870*/  FFMA R124, R58.reuse, R22, R37 ;  /* 0x000000163a7c7223 */ /* 0x040fe20000000025 */
[C---:B------:R-:W-:Y:S01]  /*2880*/  FFMA R56, R58.reuse, R46, R35 ;  /* 0x0000002e3a387223 */ /* 0x040fe20000000023 */
[C---:B------:R-:W-:Y:S01]  /*2890*/  FFMA R57, R58.reuse, R54, R33 ;  /* 0x000000363a397223 */ /* 0x040fe20000000021 */
[----:B------:R-:W-:Y:S01]  /*28a0*/  FFMA R58, R58, R50, R29 ;  /* 0x000000323a3a7223 */ /* 0x000fe2000000001d */
[----:B------:R-:W-:Y:S01]  /*28b0*/  FFMA R24, R24, R48, R31 ;  /* 0x0000003018187223 */ /* 0x000fe2000000001f */
[C---:B------:R-:W-:Y:S01]  /*28c0*/  FFMA R21, R25.reuse, R21, R62 ;  /* 0x0000001519157223 */ /* 0x040fe2000000003e */
[C---:B------:R-:W-:Y:S01]  /*28d0*/  FFMA R45, R25.reuse, R45, R28 ;  /* 0x0000002d192d7223 */ /* 0x040fe2000000001c */
[C---:B------:R-:W-:Y:S01]  /*28e0*/  FFMA R53, R25.reuse, R53, R32 ;  /* 0x0000003519357223 */ /* 0x040fe20000000020 */
[----:B------:R-:W-:Y:S01]  /*28f0*/  LDS.128 R60, [R17.X4+UR4+0x20] ;  /* 0x00002004113c7984 */ /* 0x000fe20008004c00 */
[----:B------:R-:W-:Y:S01]  /*2900*/  FFMA R25, R25, R49, R24 ;  /* 0x0000003119197223 */ /* 0x000fe20000000018 */
[C---:B------:R-:W-:Y:S01]  /*2910*/  FFMA R22, R26.reuse, R22, R21 ;  /* 0x000000161a167223 */ /* 0x040fe20000000015 */
[C---:B------:R-:W-:Y:S01]  /*2920*/  FFMA R24, R26.reuse, R46, R45 ;  /* 0x0000002e1a187223 */ /* 0x040fe2000000002d */
[----:B------:R-:W1:Y:S01]  /*2930*/  LDS.128 R40, [R74+0x220] ;  /* 0x000220004a287984 */ /* 0x000e620000000c00 */
[C---:B------:R-:W-:Y:S01]  /*2940*/  FFMA R20, R67.reuse, R51, R66 ;  /* 0x0000003343147223 */ /* 0x040fe20000000042 */
[C---:B------:R-:W-:Y:S01]  /*2950*/  FFMA R21, R67.reuse, R55, R64 ;  /* 0x0000003743157223 */ /* 0x040fe20000000040 */
[C---:B------:R-:W-:Y:S01]  /*2960*/  FFMA R46, R67.reuse, R47, R65 ;  /* 0x0000002f432e7223 */ /* 0x040fe20000000041 */
[----:B------:R-:W2:Y:S01]  /*2970*/  LDS.128 R36, [R74+0x420] ;  /* 0x000420004a247984 */ /* 0x000ea20000000c00 */
[----:B------:R-:W-:Y:S01]  /*2980*/  FFMA R125, R67, R23, R125 ;  /* 0x00000017437d7223 */ /* 0x000fe2000000007d */
[C---:B------:R-:W-:Y:S01]  /*2990*/  FFMA R54, R26.reuse, R54, R53 ;  /* 0x000000361a367223 */ /* 0x040fe20000000035 */
[----:B------:R-:W-:Y:S01]  /*29a0*/  FFMA R26, R26, R50, R25 ;  /* 0x000000321a1a7223 */ /* 0x000fe20000000019 */
[----:B------:R-:W3:Y:S01]  /*29b0*/  LDS.128 R28, [R74+0x20] ;  /* 0x000020004a1c7984 */ /* 0x000ee20000000c00 */
[C---:B------:R-:W-:Y:S01]  /*29c0*/  FFMA R44, R59.reuse, R51, R58 ;  /* 0x000000333b2c7223 */ /* 0x040fe2000000003a */
[C---:B------:R-:W-:Y:S01]  /*29d0*/  FFMA R45, R59.reuse, R55, R57 ;  /* 0x000000373b2d7223 */ /* 0x040fe20000000039 */
[C---:B------:R-:W-:Y:S01]  /*29e0*/  FFMA R48, R59.reuse, R47, R56 ;  /* 0x0000002f3b307223 */ /* 0x040fe20000000038 */
[----:B------:R-:W4:Y:S01]  /*29f0*/  LDS.128 R32, [R74+0x620] ;  /* 0x000620004a207984 */ /* 0x000f220000000c00 */
[----:B------:R-:W-:Y:S01]  /*2a00*/  FFMA R124, R59, R23, R124 ;  /* 0x000000173b7c7223 */ /* 0x000fe2000000007c */
[C---:B------:R-:W-:Y:S01]  /*2a10*/  FFMA R69, R71.reuse, R47, R69 ;  /* 0x0000002f47457223 */ /* 0x040fe20000000045 */
[C---:B------:R-:W-:Y:S01]  /*2a20*/  FFMA R68, R71.reuse, R51, R68 ;  /* 0x0000003347447223 */ /* 0x040fe20000000044 */
[----:B------:R-:W4:Y:S01]  /*2a30*/  LDS.128 R64, [R17.X4+UR4+0x220] ;  /* 0x0002200411407984 */ /* 0x000f220008004c00 */
[----:B------:R-:W-:Y:S01]  /*2a40*/  FFMA R70, R71, R55, R70 ;  /* 0x0000003747467223 */ /* 0x000fe20000000046 */
[C---:B------:R-:W-:Y:S01]  /*2a50*/  FFMA R51, R27.reuse, R51, R26 ;  /* 0x000000331b337223 */ /* 0x040fe2000000001a */
[C---:B------:R-:W-:Y:S01]  /*2a60*/  FFMA R55, R27.reuse, R55, R54 ;  /* 0x000000371b377223 */ /* 0x040fe20000000036 */
[----:B------:R-:W4:Y:S01]  /*2a70*/  LDS.128 R56, [R17.X4+UR4+0x420] ;  /* 0x0004200411387984 */ /* 0x000f220008004c00 */
[C---:B------:R-:W-:Y:S01]  /*2a80*/  FFMA R47, R27.reuse, R47, R24 ;  /* 0x0000002f1b2f7223 */ /* 0x040fe20000000018 */
[-C--:B------:R-:W-:Y:S01]  /*2a90*/  FFMA R22, R27, R23.reuse, R22 ;  /* 0x000000171b167223 */ /* 0x080fe20000000016 */
[----:B------:R-:W-:Y:S01]  /*2aa0*/  FFMA R75, R71, R23, R75 ;  /* 0x00000017474b7223 */ /* 0x000fe2000000004b */
[----:B------:R-:W4:Y:S01]  /*2ab0*/  LDS.128 R24, [R17.X4+UR4+0x620] ;  /* 0x0006200411187984 */ /* 0x000f220008004c00 */
[C---:B-1----:R-:W-:Y:S01]  /*2ac0*/  FFMA R52, R60.reuse, R40, R69 ;  /* 0x000000283c347223 */ /* 0x042fe20000000045 */
[----:B--2---:R-:W-:-:S03]  /*2ad0*/  FFMA R70, R60, R36, R70 ;  /* 0x000000243c467223 */ /* 0x004fc60000000046 */
[C---:B------:R-:W-:Y:S01]  /*2ae0*/  FFMA R53, R61.reuse, R41, R52 ;  /* 0x000000293d357223 */ /* 0x040fe20000000034 */
[C---:B---3--:R-:W-:Y:S01]  /*2af0*/  FFMA R50, R60.reuse, R28, R75 ;  /* 0x0000001c3c327223 */ /* 0x048fe2000000004b */
[C---:B------:R-:W-:Y:S01]  /*2b00*/  FFMA R49, R61.reuse, R37, R70 ;  /* 0x000000253d317223 */ /* 0x040fe20000000046 */
[----:B----4-:R-:W-:Y:S02]  /*2b10*/  FFMA R68, R60, R32, R68 ;  /* 0x000000203c447223 */ /* 0x010fe40000000044 */
[C---:B------:R-:W-:Y:S01]  /*2b20*/  FFMA R75, R61.reuse, R29, R50 ;  /* 0x0000001d3d4b7223 */ /* 0x040fe20000000032 */
[----:B------:R-:W-:Y:S01]  /*2b30*/  FFMA R60, R62, R38, R49 ;  /* 0x000000263e3c7223 */ /* 0x000fe20000000031 */
        /* <DEDUP_REMOVED lines=36> */
[----:B------:R-:W-:Y:S01]  /*2d80*/  LDS.128 R68, [R17.X4+UR4+0x30] ;  /* 0x0000300411447984 */ /* 0x000fe20008004c00 */
[C---:B------:R-:W-:Y:S01]  /*2d90*/  FFMA R30, R26.reuse, R30, R29 ;  /* 0x0000001e1a1e7223 */ /* 0x040fe2000000001d */
[C---:B------:R-:W-:Y:S01]  /*2da0*/  FFMA R42, R26.reuse, R42, R41 ;  /* 0x0000002a1a2a7223 */ /* 0x040fe20000000029 */
[C---:B------:R-:W-:Y:S01]  /*2db0*/  FFMA R38, R26.reuse, R38, R37 ;  /* 0x000000261a267223 */ /* 0x040fe20000000025 */
[----:B------:R-:W1:Y:S01]  /*2dc0*/  LDS.128 R44, [R74+0x230] ;  /* 0x000230004a2c7984 */ /* 0x000e620000000c00 */
[----:B------:R-:W-:Y:S01]  /*2dd0*/  FFMA R26, R26, R34, R25 ;  /* 0x000000221a1a7223 */ /* 0x000fe20000000019 */
[C---:B------:R-:W-:Y:S01]  /*2de0*/  FFMA R28, R67.reuse, R35, R66 ;  /* 0x00000023431c7223 */ /* 0x040fe20000000042 */
[C---:B------:R-:W-:Y:S01]  /*2df0*/  FFMA R29, R67.reuse, R39, R64 ;  /* 0x00000027431d7223 */ /* 0x040fe20000000040 */
[----:B------:R-:W2:Y:S01]  /*2e00*/  LDS.128 R48, [R74+0x430] ;  /* 0x000430004a307984 */ /* 0x000ea20000000c00 */
[C---:B------:R-:W-:Y:S01]  /*2e10*/  FFMA R34, R67.reuse, R43, R65 ;  /* 0x0000002b43227223 */ /* 0x040fe20000000041 */
[----:B------:R-:W-:Y:S01]  /*2e20*/  FFMA R125, R67, R31, R125 ;  /* 0x0000001f437d7223 */ /* 0x000fe2000000007d */
[C---:B------:R-:W-:Y:S01]  /*2e30*/  FFMA R32, R59.reuse, R35, R58 ;  /* 0x000000233b207223 */ /* 0x040fe2000000003a */
[----:B------:R-:W3:Y:S01]  /*2e40*/  LDS.128 R20, [R74+0x30] ;  /* 0x000030004a147984 */ /* 0x000ee20000000c00 */
[C---:B------:R-:W-:Y:S01]  /*2e50*/  FFMA R33, R59.reuse, R39, R56 ;  /* 0x000000273b217223 */ /* 0x040fe20000000038 */
[C---:B------:R-:W-:Y:S01]  /*2e60*/  FFMA R124, R59.reuse, R43, R124 ;  /* 0x0000002b3b7c7223 */ /* 0x040fe2000000007c */
[----:B------:R-:W-:Y:S01]  /*2e70*/  FFMA R36, R59, R31, R57 ;  /* 0x0000001f3b247223 */ /* 0x000fe20000000039 */
[----:B------:R-:W4:Y:S01]  /*2e80*/  LDS.128 R52, [R74+0x630] ;  /* 0x000630004a347984 */ /* 0x000f220000000c00 */
[C---:B------:R-:W-:Y:S01]  /*2e90*/  FFMA R60, R63.reuse, R39, R60 ;  /* 0x000000273f3c7223 */ /* 0x040fe2000000003c */
[-C--:B------:R-:W-:Y:S01]  /*2ea0*/  FFMA R62, R63, R35.reuse, R62 ;  /* 0x000000233f3e7223 */ /* 0x080fe2000000003e */
[C---:B------:R-:W-:Y:S01]  /*2eb0*/  FFMA R35, R27.reuse, R35, R26 ;  /* 0x000000231b237223 */ /* 0x040fe2000000001a */
[----:B------:R-:W4:Y:S01]  /*2ec0*/  LDS.128 R64, [R17.X4+UR4+0x230] ;  /* 0x0002300411407984 */ /* 0x000f220008004c00 */
[C---:B------:R-:W-:Y:S01]  /*2ed0*/  FFMA R39, R27.reuse, R39, R38 ;  /* 0x000000271b277223 */ /* 0x040fe20000000026 */
[C---:B------:R-:W-:Y:S01]  /*2ee0*/  FFMA R42, R27.reuse, R43, R42 ;  /* 0x0000002b1b2a7223 */ /* 0x040fe2000000002a */
[----:B------:R-:W-:Y:S01]  /*2ef0*/  FFMA R30, R27, R31, R30 ;  /* 0x0000001f1b1e7223 */ /* 0x000fe2000000001e */
[----:B------:R-:W4:Y:S01]  /*2f00*/  LDS.128 R56, [R17.X4+UR4+0x430] ;  /* 0x0004300411387984 */ /* 0x000f220008004c00 */
[C---:B------:R-:W-:Y:S01]  /*2f10*/  FFMA R61, R63.reuse, R43, R61 ;  /* 0x0000002b3f3d7223 */ /* 0x040fe2000000003d */
[----:B------:R-:W-:-:S02]  /*2f20*/  FFMA R75, R63, R31, R75 ;  /* 0x0000001f3f4b7223 */ /* 0x000fc4000000004b */
[----:B------:R-:W4:Y:S01]  /*2f30*/  LDS.128 R24, [R17.X4+UR4+0x630] ;  /* 0x0006300411187984 */ /* 0x000f220008004c00 */
[C---:B-1----:R-:W-:Y:S01]  /*2f40*/  FFMA R40, R68.reuse, R44, R61 ;  /* 0x0000002c44287223 */ /* 0x042fe2000000003d */
[C---:B--2---:R-:W-:Y:S01]  /*2f50*/  FFMA R60, R68.reuse, R48, R60 ;  /* 0x00000030443c7223 */ /* 0x044fe2000000003c */
[C---:B---3--:R-:W-:Y:S02]  /*2f60*/  FFMA R38, R68.reuse, R20, R75 ;  /* 0x0000001444267223 */ /* 0x048fe4000000004b */
[C---:B------:R-:W-:Y:S01]  /*2f70*/  FFMA R75, R69.reuse, R45, R40 ;  /* 0x0000002d454b7223 */ /* 0x040fe20000000028 */
[C---:B------:R-:W-:Y:S01]  /*2f80*/  FFMA R37, R69.reuse, R49, R60 ;  /* 0x0000003145257223 */ /* 0x040fe2000000003c */
[----:B----4-:R-:W-:Y:S01]  /*2f90*/  FFMA R62, R68, R52, R62 ;  /* 0x00000034443e7223 */ /* 0x010fe2000000003e */
[C---:B------:R-:W-:Y:S01]  /*2fa0*/  FFMA R41, R69.reuse, R21, R38 ;  /* 0x0000001545297223 */ /* 0x040fe20000000026 */
        /* <DEDUP_REMOVED lines=38> */
[----:B------:R-:W-:Y:S01]  /*3210*/  FFMA R25, R25, R53, R24 ;  /* 0x0000003519197223 */ /* 0x000fe20000000018 */
[----:B------:R-:W1:Y:S01]  /*3220*/  LDS.128 R40, [R74+0x240] ;  /* 0x000240004a287984 */ /* 0x000e620000000c00 */
[C---:B------:R-:W-:Y:S01]  /*3230*/  FFMA R20, R67.reuse, R55, R66 ;  /* 0x0000003743147223 */ /* 0x040fe20000000042 */
[C---:B------:R-:W-:Y:S01]  /*3240*/  FFMA R44, R67.reuse, R51, R64 ;  /* 0x00000033432c7223 */ /* 0x040fe20000000040 */
[C---:B------:R-:W-:Y:S01]  /*3250*/  FFMA R45, R67.reuse, R47, R65 ;  /* 0x0000002f432d7223 */ /* 0x040fe20000000041 */
[----:B------:R-:W2:Y:S01]  /*3260*/  LDS.128 R36, [R74+0x440] ;  /* 0x000440004a247984 */ /* 0x000ea20000000c00 */
[----:B------:R-:W-:Y:S01]  /*3270*/  FFMA R125, R67, R23, R125 ;  /* 0x00000017437d7223 */ /* 0x000fe2000000007d */
[C---:B------:R-:W-:Y:S01]  /*3280*/  FFMA R22, R26.reuse, R22, R21 ;  /* 0x000000161a167223 */ /* 0x040fe20000000015 */
[C---:B------:R-:W-:Y:S01]  /*3290*/  FFMA R50, R26.reuse, R50, R49 ;  /* 0x000000321a327223 */ /* 0x040fe20000000031 */
[----:B------:R-:W3:Y:S01]  /*32a0*/  LDS.128 R28, [R74+0x40] ;  /* 0x000040004a1c7984 */ /* 0x000ee20000000c00 */
[----:B------:R-:W-:Y:S01]  /*32b0*/  FFMA R26, R26, R54, R25 ;  /* 0x000000361a1a7223 */ /* 0x000fe20000000019 */
[C---:B------:R-:W-:Y:S01]  /*32c0*/  FFMA R21, R59.reuse, R55, R58 ;  /* 0x000000373b157223 */ /* 0x040fe2000000003a */
[C---:B------:R-:W-:Y:S01]  /*32d0*/  FFMA R124, R59.reuse, R51, R124 ;  /* 0x000000333b7c7223 */ /* 0x040fe2000000007c */
[----:B------:R-:W4:Y:S01]  /*32e0*/  LDS.128 R32, [R74+0x640] ;  /* 0x000640004a207984 */ /* 0x000f220000000c00 */
[C---:B------:R-:W-:Y:S01]  /*32f0*/  FFMA R48, R59.reuse, R47, R57 ;  /* 0x0000002f3b307223 */ /* 0x040fe20000000039 */
[----:B------:R-:W-:Y:S01]  /*3300*/  FFMA R49, R59, R23, R56 ;  /* 0x000000173b317223 */ /* 0x000fe20000000038 */
[C---:B------:R-:W-:Y:S01]  /*3310*/  FFMA R68, R71.reuse, R51, R68 ;  /* 0x0000003347447223 */ /* 0x040fe20000000044 */
[----:B------:R-:W4:Y:S01]  /*3320*/  LDS.128 R64, [R17.X4+UR4+0x240] ;  /* 0x0002400411407984 */ /* 0x000f220008004c00 */
[-C--:B------:R-:W-:Y:S01]  /*3330*/  FFMA R70, R71, R55.reuse, R70 ;  /* 0x0000003747467223 */ /* 0x080fe20000000046 */
[C---:B------:R-:W-:Y:S01]  /*3340*/  FFMA R55, R27.reuse, R55, R26 ;  /* 0x000000371b377223 */ /* 0x040fe2000000001a */
[C---:B------:R-:W-:Y:S01]  /*3350*/  FFMA R51, R27.reuse, R51, R50 ;  /* 0x000000331b337223 */ /* 0x040fe20000000032 */
[----:B------:R-:W4:Y:S01]  /*3360*/  LDS.128 R56, [R17.X4+UR4+0x440] ;  /* 0x0004400411387984 */ /* 0x000f220008004c00 */
[C---:B------:R-:W-:Y:S01]  /*3370*/  FFMA R46, R27.reuse, R47, R46 ;  /* 0x0000002f1b2e7223 */ /* 0x040fe2000000002e */
[----:B------:R-:W-:Y:S01]  /*3380*/  FFMA R22, R27, R23, R22 ;  /* 0x000000171b167223 */ /* 0x000fe20000000016 */
[C---:B------:R-:W-:Y:S01]  /*3390*/  FFMA R75, R71.reuse, R47, R75 ;  /* 0x0000002f474b7223 */ /* 0x040fe2000000004b */
[----:B------:R-:W4:Y:S01]  /*33a0*/  LDS.128 R24, [R17.X4+UR4+0x640] ;  /* 0x0006400411187984 */ /* 0x000f220008004c00 */
[----:B------:R-:W-:-:S02]  /*33b0*/  FFMA R69, R71, R23, R69 ;  /* 0x0000001747457223 */ /* 0x000fc40000000045 */
        /* <DEDUP_REMOVED lines=29> */
[----:B------:R-:W-:Y:S01]  /*3590*/  FFMA R36, R24, R36, R51 ;  /* 0x0000002418247223 */ /* 0x000fe20000000033 */
        /* <DEDUP_REMOVED lines=23> */
[----:B------:R-:W-:Y:S01]  /*3710*/  FFMA R125, R67, R31, R125 ;  /* 0x0000001f437d7223 */ /* 0x000fe2000000007d */
[C---:B------:R-:W-:Y:S01]  /*3720*/  FFMA R32, R59.reuse, R35, R58 ;  /* 0x000000233b207223 */ /* 0x040fe2000000003a */
[----:B------:R-:W2:Y:S01]  /*3730*/  LDS.128 R48, [R74+0x450] ;  /* 0x000450004a307984 */ /* 0x000ea20000000c00 */
[C---:B------:R-:W-:Y:S01]  /*3740*/  FFMA R33, R59.reuse, R39, R57 ;  /* 0x000000273b217223 */ /* 0x040fe20000000039 */
[C---:B------:R-:W-:Y:S01]  /*3750*/  FFMA R36, R59.reuse, R43, R56 ;  /* 0x0000002b3b247223 */ /* 0x040fe20000000038 */
[----:B------:R-:W-:Y:S01]  /*3760*/  FFMA R37, R59, R31, R124 ;  /* 0x0000001f3b257223 */ /* 0x000fe2000000007c */
[----:B------:R-:W3:Y:S01]  /*3770*/  LDS.128 R20, [R74+0x50] ;  /* 0x000050004a147984 */ /* 0x000ee20000000c00 */
[C---:B------:R-:W-:Y:S01]  /*3780*/  FFMA R60, R63.reuse, R39, R60 ;  /* 0x000000273f3c7223 */ /* 0x040fe2000000003c */
[-C--:B------:R-:W-:Y:S01]  /*3790*/  FFMA R62, R63, R35.reuse, R62 ;  /* 0x000000233f3e7223 */ /* 0x080fe2000000003e */
[C---:B------:R-:W-:Y:S01]  /*37a0*/  FFMA R35, R27.reuse, R35, R26 ;  /* 0x000000231b237223 */ /* 0x040fe2000000001a */
[----:B------:R-:W4:Y:S01]  /*37b0*/  LDS.128 R52, [R74+0x650] ;  /* 0x000650004a347984 */ /* 0x000f220000000c00 */
[C---:B------:R-:W-:Y:S01]  /*37c0*/  FFMA R39, R27.reuse, R39, R38 ;  /* 0x000000271b277223 */ /* 0x040fe20000000026 */
[C---:B------:R-:W-:Y:S01]  /*37d0*/  FFMA R42, R27.reuse, R43, R42 ;  /* 0x0000002b1b2a7223 */ /* 0x040fe2000000002a */
[----:B------:R-:W-:Y:S01]  /*37e0*/  FFMA R30, R27, R31, R30 ;  /* 0x0000001f1b1e7223 */ /* 0x000fe2000000001e */
[----:B------:R-:W4:Y:S01]  /*37f0*/  LDS.128 R64, [R17.X4+UR4+0x250] ;  /* 0x0002500411407984 */ /* 0x000f220008004c00 */
[C---:B------:R-:W-:Y:S01]  /*3800*/  FFMA R61, R63.reuse, R43, R61 ;  /* 0x0000002b3f3d7223 */ /* 0x040fe2000000003d */
[----:B------:R-:W-:-:S02]  /*3810*/  FFMA R75, R63, R31, R75 ;  /* 0x0000001f3f4b7223 */ /* 0x000fc4000000004b */
[----:B------:R-:W4:Y:S04]  /*3820*/  LDS.128 R56, [R17.X4+UR4+0x450] ;  /* 0x0004500411387984 */ /* 0x000f280008004c00 */
        /* <DEDUP_REMOVED lines=9> */
[C---:B------:R-:W-:Y:S01]  /*38c0*/  FFMA R28, R64.reuse, R52, R28 ;  /* 0x00000034401c7223 */ /* 0x040fe2000000001c */
[-C--:B------:R-:W-:Y:S01]  /*38d0*/  FFMA R31, R69, R53.reuse, R62 ;  /* 0x00000035451f7223 */ /* 0x080fe2000000003e */
        /* <DEDUP_REMOVED lines=10> */
[----:B------:R-:W-:Y:S01]  /*3980*/  FFMA R31, R65, R49, R40 ;  /* 0x00000031411f7223 */ /* 0x000fe20000000028 */
        /* <DEDUP_REMOVED lines=12> */
[----:B------:R-:W-:Y:S01]  /*3a50*/  FFMA R57, R58, R22, R37 ;  /* 0x000000163a397223 */ /* 0x000fe20000000025 */
[C---:B------:R-:W-:Y:S01]  /*3a60*/  FFMA R48, R24.reuse, R48, R39 ;  /* 0x0000003018307223 */ /* 0x040fe20000000027 */
[C---:B------:R-:W-:Y:S01]  /*3a70*/  FFMA R45, R25.reuse, R45, R42 ;  /* 0x0000002d192d7223 */ /* 0x040fe2000000002a */
[----:B------:R-:W-:Y:S01]  /*3a80*/  LDS.128 R60, [R17.X4+UR4+0x60] ;  /* 0x00006004113c7984 */ /* 0x000fe20008004c00 */
[----:B------:R-:W-:Y:S01]  /*3a90*/  FFMA R30, R24, R20, R30 ;  /* 0x00000014181e7223 */ /* 0x000fe2000000001e */
[C---:B------:R-:W-:Y:S01]  /*3aa0*/  FFMA R64, R58.reuse, R46, R33 ;  /* 0x0000002e3a407223 */ /* 0x040fe20000000021 */
[C---:B------:R-:W-:Y:S01]  /*3ab0*/  FFMA R56, R58.reuse, R50, R31 ;  /* 0x000000323a387223 */ /* 0x040fe2000000001f */
[----:B------:R-:W1:Y:S01]  /*3ac0*/  LDS.128 R40, [R74+0x260] ;  /* 0x000260004a287984 */ /* 0x000e620000000c00 */
[----:B------:R-:W-:Y:S01]  /*3ad0*/  FFMA R58, R58, R54, R29 ;  /* 0x000000363a3a7223 */ /* 0x000fe2000000001d */
[----:B------:R-:W-:Y:S01]  /*3ae0*/  FFMA R24, R24, R52, R35 ;  /* 0x0000003418187223 */ /* 0x000fe20000000023 */
[C---:B------:R-:W-:Y:S01]  /*3af0*/  FFMA R21, R25.reuse, R21, R30 ;  /* 0x0000001519157223 */ /* 0x040fe2000000001e */
[----:B------:R-:W2:Y:S01]  /*3b00*/  LDS.128 R36, [R74+0x460] ;  /* 0x000460004a247984 */ /* 0x000ea20000000c00 */
[----:B------:R-:W-:Y:S01]  /*3b10*/  FFMA R49, R25, R49, R48 ;  /* 0x0000003119317223 */ /* 0x000fe20000000030 */
[C---:B------:R-:W-:Y:S01]  /*3b20*/  FFMA R20, R71.reuse, R47, R69 ;  /* 0x0000002f47147223 */ /* 0x040fe20000000045 */
[C---:B------:R-:W-:Y:S01]  /*3b30*/  FFMA R22, R26.reuse, R22, R21 ;  /* 0x000000161a167223 */ /* 0x040fe20000000015 */
[----:B------:R-:W3:Y:S01]  /*3b40*/  LDS.128 R28, [R74+0x60] ;  /* 0x000060004a1c7984 */ /* 0x000ee20000000c00 */
[C---:B------:R-:W-:Y:S01]  /*3b50*/  FFMA R21, R71.reuse, R51, R68 ;  /* 0x0000003347157223 */ /* 0x040fe20000000044 */
[C---:B------:R-:W-:Y:S01]  /*3b60*/  FFMA R75, R71.reuse, R23, R75 ;  /* 0x00000017474b7223 */ /* 0x040fe2000000004b */
[----:B------:R-:W-:Y:S01]  /*3b70*/  FFMA R44, R71, R55, R70 ;  /* 0x00000037472c7223 */ /* 0x000fe20000000046 */
        /* <DEDUP_REMOVED lines=8> */
[C---:B------:R-:W-:Y:S01]  /*3c00*/  FFMA R64, R59.reuse, R47, R64 ;  /* 0x0000002f3b407223 */ /* 0x040fe20000000040 */
[----:B------:R-:W-:Y:S01]  /*3c10*/  FFMA R26, R59, R23, R57 ;  /* 0x000000173b1a7223 */ /* 0x000fe20000000039 */
[C---:B------:R-:W-:Y:S01]  /*3c20*/  FFMA R66, R67.reuse, R55, R66 ;  /* 0x0000003743427223 */ /* 0x040fe20000000042 */
[----:B------:R-:W4:Y:S01]  /*3c30*/  LDS.128 R56, [R17.X4+UR4+0x460] ;  /* 0x0004600411387984 */ /* 0x000f220008004c00 */
[----:B------:R-:W-:Y:S01]  /*3c40*/  FFMA R65, R67, R51, R65 ;  /* 0x0000003343417223 */ /* 0x000fe20000000041 */
[C---:B------:R-:W-:Y:S01]  /*3c50*/  FFMA R55, R27.reuse, R55, R54 ;  /* 0x000000371b377223 */ /* 0x040fe20000000036 */
[C---:B------:R-:W-:Y:S01]  /*3c60*/  FFMA R51, R27.reuse, R51, R50 ;  /* 0x000000331b337223 */ /* 0x040fe20000000032 */
[----:B------:R-:W-:Y:S01]  /*3c70*/  FFMA R46, R27, R47, R46 ;  /* 0x0000002f1b2e7223 */ /* 0x000fe2000000002e */
[-C--:B------:R-:W-:Y:S01]  /*3c80*/  FFMA R125, R67, R23.reuse, R125 ;  /* 0x00000017437d7223 */ /* 0x080fe2000000007d */
[----:B------:R-:W-:Y:S01]  /*3c90*/  FFMA R27, R27, R23, R22 ;  /* 0x000000171b1b7223 */ /* 0x000fe20000000016 */
[----:B------:R-:W-:Y:S01]  /*3ca0*/  FFMA R124, R67, R47, R124 ;  /* 0x0000002f437c7223 */ /* 0x000fe2000000007c */
[C---:B-1----:R-:W-:Y:S01]  /*3cb0*/  FFMA R50, R60.reuse, R40, R20 ;  /* 0x000000283c327223 */ /* 0x042fe20000000014 */
[----:B--2---:R-:W-:-:S02]  /*3cc0*/  FFMA R52, R60, R36, R21 ;  /* 0x000000243c347223 */ /* 0x004fc40000000015 */
[----:B------:R-:W1:Y:S01]  /*3cd0*/  LDS.128 R20, [R17.X4+UR4+0x660] ;  /* 0x0006600411147984 */ /* 0x000e620008004c00 */
[C---:B---3--:R-:W-:Y:S01]  /*3ce0*/  FFMA R48, R60.reuse, R28, R75 ;  /* 0x0000001c3c307223 */ /* 0x048fe2000000004b */
        /* <DEDUP_REMOVED lines=31> */
[----:B------:R-:W-:Y:S01]  /*3ee0*/  LDS.128 R64, [R74+0x70] ;  /* 0x000070004a407984 */ /* 0x000fe20000000c00 */
[C---:B------:R-:W-:Y:S01]  /*3ef0*/  FFMA R56, R58.reuse, R30, R49 ;  /* 0x0000001e3a387223 */ /* 0x040fe20000000031 */
[----:B------:R-:W-:Y:S01]  /*3f00*/  FFMA R58, R58, R34, R25 ;  /* 0x000000223a3a7223 */ /* 0x000fe20000000019 */
[----:B------:R-:W-:Y:S01]  /*3f10*/  FFMA R68, R59, R39, R68 ;  /* 0x000000273b447223 */ /* 0x000fe20000000044 */
[----:B------:R-:W-:Y:S01]  /*3f20*/  FFMA R70, R71, R35, R70 ;  /* 0x0000002347467223 */ /* 0x000fe20000000046 */
[C---:B-1----:R-:W-:Y:S01]  /*3f30*/  FFMA R46, R20.reuse, R40, R46 ;  /* 0x00000028142e7223 */ /* 0x042fe2000000002e */
[C---:B------:R-:W-:Y:S01]  /*3f40*/  FFMA R28, R20.reuse, R28, R27 ;  /* 0x0000001c141c7223 */ /* 0x040fe2000000001b */
[C---:B------:R-:W-:Y:S01]  /*3f50*/  FFMA R36, R20.reuse, R36, R51 ;  /* 0x0000002414247223 */ /* 0x040fe20000000033 */
[----:B------:R-:W-:Y:S01]  /*3f60*/  FFMA R20, R20, R32, R55 ;  /* 0x0000002014147223 */ /* 0x000fe20000000037 */
[C---:B------:R-:W-:Y:S01]  /*3f70*/  FFMA R41, R21.reuse, R41, R46 ;  /* 0x0000002915297223 */ /* 0x040fe2000000002e */
[----:B------:R-:W1:Y:S01]  /*3f80*/  LDS.128 R52, [R17.X4+UR4+0x470] ;  /* 0x0004700411347984 */ /* 0x000e620008004c00 */
[C---:B------:R-:W-:Y:S01]  /*3f90*/  FFMA R29, R21.reuse, R29, R28 ;  /* 0x0000001d151d7223 */ /* 0x040fe2000000001c */
[C---:B------:R-:W-:Y:S01]  /*3fa0*/  FFMA R37, R21.reuse, R37, R36 ;  /* 0x0000002515257223 */ /* 0x040fe20000000024 */
[----:B------:R-:W-:Y:S01]  /*3fb0*/  FFMA R21, R21, R33, R20 ;  /* 0x0000002115157223 */ /* 0x000fe20000000014 */
[----:B------:R-:W2:Y:S01]  /*3fc0*/  LDS.128 R44, [R17.X4+UR4+0x70] ;  /* 0x00007004112c7984 */ /* 0x000ea20008004c00 */
[C---:B------:R-:W-:Y:S01]  /*3fd0*/  FFMA R30, R22.reuse, R30, R29 ;  /* 0x0000001e161e7223 */ /* 0x040fe2000000001d */
[C---:B------:R-:W-:Y:S01]  /*3fe0*/  FFMA R42, R22.reuse, R42, R41 ;  /* 0x0000002a162a7223 */ /* 0x040fe20000000029 */
[C---:B------:R-:W-:Y:S01]  /*3ff0*/  FFMA R38, R22.reuse, R38, R37 ;  /* 0x0000002616267223 */ /* 0x040fe20000000025 */
[----:B------:R-:W3:Y:S01]  /*4000*/  LDS.128 R48, [R17.X4+UR4+0x270] ;  /* 0x0002700411307984 */ /* 0x000ee20008004c00 */
[----:B------:R-:W-:Y:S01]  /*4010*/  FFMA R34, R22, R34, R21 ;  /* 0x0000002216227223 */ /* 0x000fe20000000015 */
[C---:B------:R-:W-:Y:S01]  /*4020*/  FFMA R22, R63.reuse, R43, R75 ;  /* 0x0000002b3f167223 */ /* 0x040fe2000000004b */
[C---:B------:R-:W-:Y:S01]  /*4030*/  FFMA R21, R63.reuse, R39, R60 ;  /* 0x000000273f157223 */ /* 0x040fe2000000003c */
[----:B------:R-:W4:Y:S01]  /*4040*/  LDS.128 R24, [R17.X4+UR4+0x670] ;  /* 0x0006700411187984 */ /* 0x000f220008004c00 */
[C---:B------:R-:W-:Y:S01]  /*4050*/  FFMA R28, R63.reuse, R31, R61 ;  /* 0x0000001f3f1c7223 */ /* 0x040fe2000000003d */
[----:B------:R-:W-:Y:S01]  /*4060*/  FFMA R20, R63, R35, R62 ;  /* 0x000000233f147223 */ /* 0x000fe2000000003e */
[C---:B------:R-:W-:Y:S01]  /*4070*/  FFMA R29, R59.reuse, R31, R56 ;  /* 0x0000001f3b1d7223 */ /* 0x040fe20000000038 */
[----:B------:R-:W4:Y:S01]  /*4080*/  LDS.128 R60, [R74+0x270] ;  /* 0x000270004a3c7984 */ /* 0x000f220000000c00 */
[C---:B------:R-:W-:Y:S01]  /*4090*/  FFMA R32, R59.reuse, R35, R58 ;  /* 0x000000233b207223 */ /* 0x040fe2000000003a */
[-C--:B------:R-:W-:Y:S01]  /*40a0*/  FFMA R33, R59, R43.reuse, R57 ;  /* 0x0000002b3b217223 */ /* 0x080fe20000000039 */
[----:B------:R-:W-:Y:S01]  /*40b0*/  FFMA R124, R71, R43, R124 ;  /* 0x0000002b477c7223 */ /* 0x000fe2000000007c */
[----:B------:R-:W4:Y:S01]  /*40c0*/  LDS.128 R56, [R74+0x470] ;  /* 0x000470004a387984 */ /* 0x000f220000000c00 */
[C---:B------:R-:W-:Y:S01]  /*40d0*/  FFMA R35, R23.reuse, R35, R34 ;  /* 0x0000002317237223 */ /* 0x040fe20000000022 */
[C---:B------:R-:W-:Y:S01]  /*40e0*/  FFMA R38, R23.reuse, R39, R38 ;  /* 0x0000002717267223 */ /* 0x040fe20000000026 */
[----:B------:R-:W-:Y:S01]  /*40f0*/  FFMA R43, R23, R43, R42 ;  /* 0x0000002b172b7223 */ /* 0x000fe2000000002a */
[-C--:B------:R-:W-:Y:S01]  /*4100*/  FFMA R125, R71, R31.reuse, R125 ;  /* 0x0000001f477d7223 */ /* 0x080fe2000000007d */
[----:B------:R-:W-:Y:S01]  /*4110*/  FFMA R23, R23, R31, R30 ;  /* 0x0000001f17177223 */ /* 0x000fe2000000001e */
[----:B------:R-:W-:Y:S01]  /*4120*/  FFMA R69, R71, R39, R69 ;  /* 0x0000002747457223 */ /* 0x000fe20000000045 */
[-C--:B-1----:R-:W-:Y:S01]  /*4130*/  FFMA R40, R52, R64.reuse, R29 ;  /* 0x0000004034287223 */ /* 0x082fe2000000001d */
[----:B--2---:R-:W-:-:S03]  /*4140*/  FFMA R34, R44, R64, R28 ;  /* 0x000000402c227223 */ /* 0x004fc6000000001c */
[-C--:B------:R-:W-:Y:S01]  /*4150*/  FFMA R37, R53, R65.reuse, R40 ;  /* 0x0000004135257223 */ /* 0x080fe20000000028 */
[----:B------:R-:W1:Y:S01]  /*4160*/  LDS.128 R28, [R74+0x670] ;  /* 0x000670004a1c7984 */ /* 0x000e620000000c00 */
        /* <DEDUP_REMOVED lines=8> */
[----:B------:R-:W-:Y:S01]  /*41f0*/  FFMA R60, R24, R60, R43 ;  /* 0x0000003c183c7223 */ /* 0x000fe2000000002b */
[----:B------:R-:W-:Y:S01]  /*4200*/  FFMA R39, R25, R65, R64 ;  /* 0x0000004119277223 */ /* 0x000fe20000000040 */
        /* <DEDUP_REMOVED lines=20> */
[----:B------:R-:W-:Y:S01]  /*4350*/  FFMA R57, R54, R58, R33 ;  /* 0x0000003a36397223 */ /* 0x000fe20000000021 */
[C---:B------:R-:W-:Y:S01]  /*4360*/  FFMA R66, R26.reuse, R66, R39 ;  /* 0x000000421a427223 */ /* 0x040fe20000000027 */
[----:B------:R-:W-:Y:S01]  /*4370*/  FFMA R58, R26, R58, R37 ;  /* 0x0000003a1a3a7223 */ /* 0x000fe20000000025 */
[----:B------:R-:W-:Y:S01]  /*4380*/  LDS.128 R40, [R74+0x680] ;  /* 0x000680004a287984 */ /* 0x000fe20000000c00 */
[----:B------:R-:W-:Y:S01]  /*4390*/  FFMA R75, R47, R67, R75 ;  /* 0x000000432f4b7223 */ /* 0x000fe2000000004b */
[-C--:B-1----:R-:W-:Y:S01]  /*43a0*/  FFMA R70, R48, R28.reuse, R70 ;  /* 0x0000001c30467223 */ /* 0x082fe20000000046 */
[-C--:B------:R-:W-:Y:S01]  /*43b0*/  FFMA R20, R44, R28.reuse, R20 ;  /* 0x0000001c2c147223 */ /* 0x080fe20000000014 */
[----:B------:R-:W-:Y:S01]  /*43c0*/  LDS.128 R36, [R74+0x480] ;  /* 0x000480004a247984 */ /* 0x000fe20000000c00 */
[-C--:B------:R-:W-:Y:S01]  /*43d0*/  FFMA R32, R52, R28.reuse, R32 ;  /* 0x0000001c34207223 */ /* 0x080fe20000000020 */
[-C--:B------:R-:W-:Y:S01]  /*43e0*/  FFMA R49, R49, R29.reuse, R70 ;  /* 0x0000001d31317223 */ /* 0x080fe20000000046 */
[----:B------:R-:W-:Y:S01]  /*43f0*/  FFMA R24, R24, R28, R35 ;  /* 0x0000001c18187223 */ /* 0x000fe20000000023 */
[----:B------:R-:W1:Y:S01]  /*4400*/  LDS.128 R68, [R17.X4+UR4+0x80] ;  /* 0x0000800411447984 */ /* 0x000e620008004c00 */
[-C--:B------:R-:W-:Y:S01]  /*4410*/  FFMA R45, R45, R29.reuse, R20 ;  /* 0x0000001d2d2d7223 */ /* 0x080fe20000000014 */
[-C--:B------:R-:W-:Y:S01]  /*4420*/  FFMA R53, R53, R29.reuse, R32 ;  /* 0x0000001d35357223 */ /* 0x080fe20000000020 */
[----:B------:R-:W-:Y:S01]  /*4430*/  FFMA R25, R25, R29, R24 ;  /* 0x0000001d19197223 */ /* 0x000fe20000000018 */
[----:B------:R-:W2:Y:S01]  /*4440*/  LDS.128 R32, [R74+0x280] ;  /* 0x000280004a207984 */ /* 0x000ea20000000c00 */
[-C--:B------:R-:W-:Y:S01]  /*4450*/  FFMA R46, R46, R30.reuse, R45 ;  /* 0x0000001e2e2e7223 */ /* 0x080fe2000000002d */
[-C--:B------:R-:W-:Y:S01]  /*4460*/  FFMA R50, R50, R30.reuse, R49 ;  /* 0x0000001e32327223 */ /* 0x080fe20000000031 */
[-C--:B------:R-:W-:Y:S01]  /*4470*/  FFMA R54, R54, R30.reuse, R53 ;  /* 0x0000001e36367223 */ /* 0x080fe20000000035 */
[----:B------:R-:W3:Y:S01]  /*4480*/  LDS.128 R20, [R74+0x80] ;  /* 0x000080004a147984 */ /* 0x000ee20000000c00 */
[----:B------:R-:W-:Y:S01]  /*4490*/  FFMA R26, R26, R30, R25 ;  /* 0x0000001e1a1a7223 */ /* 0x000fe20000000019 */
[-C--:B------:R-:W-:Y:S01]  /*44a0*/  FFMA R30, R51, R67.reuse, R64 ;  /* 0x00000043331e7223 */ /* 0x080fe20000000040 */
[-C--:B------:R-:W-:Y:S01]  /*44b0*/  FFMA R29, R55, R67.reuse, R65 ;  /* 0x00000043371d7223 */ /* 0x080fe20000000041 */
[----:B------:R-:W-:Y:S01]  /*44c0*/  FFMA R28, R27, R67, R66 ;  /* 0x000000431b1c7223 */ /* 0x000fe20000000042 */
[-C--:B------:R-:W-:Y:S01]  /*44d0*/  FFMA R24, R47, R59.reuse, R56 ;  /* 0x0000003b2f187223 */ /* 0x080fe20000000038 */
[----:B------:R-:W4:Y:S01]  /*44e0*/  LDS.128 R64, [R17.X4+UR4+0x280] ;  /* 0x0002800411407984 */ /* 0x000f220008004c00 */
[-C--:B------:R-:W-:Y:S01]  /*44f0*/  FFMA R60, R51, R59.reuse, R60 ;  /* 0x0000003b333c7223 */ /* 0x080fe2000000003c */
[-C--:B------:R-:W-:Y:S01]  /*4500*/  FFMA R45, R55, R59.reuse, R57 ;  /* 0x0000003b372d7223 */ /* 0x080fe20000000039 */
[----:B------:R-:W-:Y:S01]  /*4510*/  FFMA R44, R27, R59, R58 ;  /* 0x0000003b1b2c7223 */ /* 0x000fe2000000003a */
[C---:B------:R-:W-:Y:S01]  /*4520*/  FFMA R125, R47.reuse, R63, R125 ;  /* 0x0000003f2f7d7223 */ /* 0x040fe2000000007d */
[----:B------:R-:W4:Y:S01]  /*4530*/  LDS.128 R56, [R17.X4+UR4+0x480] ;  /* 0x0004800411387984 */ /* 0x000f220008004c00 */
[-C--:B------:R-:W-:Y:S01]  /*4540*/  FFMA R47, R47, R31.reuse, R46 ;  /* 0x0000001f2f2f7223 */ /* 0x080fe2000000002e */
[-C--:B------:R-:W-:Y:S01]  /*4550*/  FFMA R50, R51, R31.reuse, R50 ;  /* 0x0000001f33327223 */ /* 0x080fe20000000032 */
[----:B------:R-:W-:Y:S01]  /*4560*/  FFMA R54, R55, R31, R54 ;  /* 0x0000001f37367223 */ /* 0x000fe20000000036 */
[C---:B------:R-:W-:Y:S01]  /*4570*/  FFMA R62, R27.reuse, R63, R62 ;  /* 0x0000003f1b3e7223 */ /* 0x040fe2000000003e */
[----:B------:R-:W-:Y:S01]  /*4580*/  FFMA R31, R27, R31, R26 ;  /* 0x0000001f1b1f7223 */ /* 0x000fe2000000001a */
[-C--:B------:R-:W-:Y:S01]  /*4590*/  FFMA R124, R51, R63.reuse, R124 ;  /* 0x0000003f337c7223 */ /* 0x080fe2000000007c */
[----:B------:R-:W-:Y:S01]  /*45a0*/  FFMA R61, R55, R63, R61 ;  /* 0x0000003f373d7223 */ /* 0x000fe2000000003d */
[----:B-1----:R-:W-:-:S02]  /*45b0*/  FFMA R52, R68, R36, R24 ;  /* 0x0000002444347223 */ /* 0x002fc40000000018 */
[----:B------:R-:W1:Y:S01]  /*45c0*/  LDS.128 R24, [R17.X4+UR4+0x680] ;  /* 0x0006800411187984 */ /* 0x000e620008004c00 */
[C---:B--2---:R-:W-:Y:S01]  /*45d0*/  FFMA R48, R68.reuse, R32, R125 ;  /* 0x0000002044307223 */ /* 0x044fe2000000007d */
[C---:B---3--:R-:W-:Y:S01]  /*45e0*/  FFMA R46, R68.reuse, R20, R75 ;  /* 0x00000014442e7223 */ /* 0x048fe2000000004b */
[----:B------:R-:W-:Y:S02]  /*45f0*/  FFMA R68, R68, R40, R47 ;  /* 0x0000002844447223 */ /* 0x000fe4000000002f */
[C---:B------:R-:W-:Y:S01]  /*4600*/  FFMA R49, R69.reuse, R33, R48 ;  /* 0x0000002145317223 */ /* 0x040fe20000000030 */
[C---:B------:R-:W-:Y:S01]  /*4610*/  FFMA R75, R69.reuse, R37, R52 ;  /* 0x00000025454b7223 */ /* 0x040fe20000000034 */
[C---:B------:R-:W-:Y:S01]  /*4620*/  FFMA R51, R69.reuse, R21, R46 ;  /* 0x0000001545337223 */ /* 0x040fe2000000002e */
[----:B------:R-:W-:Y:S01]  /*4630*/  FFMA R47, R69, R41, R68 ;  /* 0x00000029452f7223 */ /* 0x000fe20000000044 */
[C---:B----4-:R-:W-:Y:S01]  /*4640*/  FFMA R30, R64.reuse, R20, R30 ;  /* 0x00000014401e7223 */ /* 0x050fe2000000001e */
        /* <DEDUP_REMOVED lines=27> */
[C---:B-1----:R-:W-:Y:S01]  /*4800*/  FFMA R28, R24.reuse, R20, R28 ;  /* 0x00000014181c7223 */ /* 0x042fe2000000001c */
[C---:B------:R-:W-:Y:S01]  /*4810*/  FFMA R62, R24.reuse, R32, R62 ;  /* 0x00000020183e7223 */ /* 0x040fe2000000003e */
[C---:B------:R-:W-:Y:S01]  /*4820*/  FFMA R44, R24.reuse, R36, R44 ;  /* 0x00000024182c7223 */ /* 0x040fe2000000002c */
[----:B------:R-:W-:Y:S01]  /*4830*/  FFMA R24, R24, R40, R31 ;  /* 0x0000002818187223 */ /* 0x000fe2000000001f */
        /* <DEDUP_REMOVED lines=8> */
[C---:B------:R-:W-:Y:S01]  /*48c0*/  FFMA R21, R67.reuse, R39, R64 ;  /* 0x0000002743157223 */ /* 0x040fe20000000040 */
[C---:B------:R-:W-:Y:S01]  /*48d0*/  FFMA R33, R67.reuse, R35, R65 ;  /* 0x0000002343217223 */ /* 0x040fe20000000041 */
[----:B------:R-:W-:Y:S01]  /*48e0*/  FFMA R125, R67, R23, R125 ;  /* 0x00000017437d7223 */ /* 0x000fe2000000007d */
        /* <DEDUP_REMOVED lines=9> */
[----:B------:R-:W-:Y:S01]  /*4980*/  FFMA R37, R59, R23, R56 ;  /* 0x000000173b257223 */ /* 0x000fe20000000038 */
[C---:B------:R-:W-:Y:S01]  /*4990*/  FFMA R75, R71.reuse, R39, R75 ;  /* 0x00000027474b7223 */ /* 0x040fe2000000004b */
[-C--:B------:R-:W-:Y:S01]  /*49a0*/  FFMA R70, R71, R43.reuse, R70 ;  /* 0x0000002b47467223 */ /* 0x080fe20000000046 */
[----:B------:R-:W4:Y:S01]  /*49b0*/  LDS.128 R64, [R17.X4+UR4+0x290] ;  /* 0x0002900411407984 */ /* 0x000f220008004c00 */
[C---:B------:R-:W-:Y:S01]  /*49c0*/  FFMA R43, R27.reuse, R43, R26 ;  /* 0x0000002b1b2b7223 */ /* 0x040fe2000000001a */
[C---:B------:R-:W-:Y:S01]  /*49d0*/  FFMA R39, R27.reuse, R39, R38 ;  /* 0x000000271b277223 */ /* 0x040fe20000000026 */
[C---:B------:R-:W-:Y:S01]  /*49e0*/  FFMA R34, R27.reuse, R35, R34 ;  /* 0x000000231b227223 */ /* 0x040fe20000000022 */
[----:B------:R-:W4:Y:S01]  /*49f0*/  LDS.128 R56, [R17.X4+UR4+0x490] ;  /* 0x0004900411387984 */ /* 0x000f220008004c00 */
[----:B------:R-:W-:Y:S01]  /*4a00*/  FFMA R22, R27, R23, R22 ;  /* 0x000000171b167223 */ /* 0x000fe20000000016 */
[C---:B------:R-:W-:Y:S01]  /*4a10*/  FFMA R69, R71.reuse, R35, R69 ;  /* 0x0000002347457223 */ /* 0x040fe20000000045 */
[----:B------:R-:W-:Y:S01]  /*4a20*/  FFMA R68, R71, R23, R68 ;  /* 0x0000001747447223 */ /* 0x000fe20000000044 */
[----:B------:R-:W4:Y:S02]  /*4a30*/  LDS.128 R24, [R17.X4+UR4+0x690] ;  /* 0x0006900411187984 */ /* 0x000f240008004c00 */
        /* <DEDUP_REMOVED lines=114> */
[----:B------:R-:W-:Y:S01]  /*5160*/  LDS.128 R60, [R17.X4+UR4+0xb0] ;  /* 0x0000b004113c7984 */ /* 0x000fe20008004c00 */
[C---:B------:R-:W-:Y:S01]  /*5170*/  FFMA R37, R25.reuse, R37, R36 ;  /* 0x0000002519257223 */ /* 0x040fe20000000024 */
[----:B------:R-:W-:Y:S01]  /*5180*/  FFMA R25, R25, R41, R24 ;  /* 0x0000002919197223 */ /* 0x000fe20000000018 */
        /* <DEDUP_REMOVED lines=18> */
[C---:B------:R-:W-:Y:S01]  /*52b0*/  FFMA R68, R71.reuse, R39, R68 ;  /* 0x0000002747447223 */ /* 0x040fe20000000044 */
[-C--:B------:R-:W-:Y:S01]  /*52c0*/  FFMA R70, R71, R43.reuse, R70 ;  /* 0x0000002b47467223 */ /* 0x080fe20000000046 */
[C---:B------:R-:W-:Y:S01]  /*52d0*/  FFMA R43, R27.reuse, R43, R26 ;  /* 0x0000002b1b2b7223 */ /* 0x040fe2000000001a */
[----:B------:R-:W4:Y:S01]  /*52e0*/  LDS.128 R56, [R17.X4+UR4+0x4b0] ;  /* 0x0004b00411387984 */ /* 0x000f220008004c00 */
[C---:B------:R-:W-:Y:S01]  /*52f0*/  FFMA R39, R27.reuse, R39, R38 ;  /* 0x000000271b277223 */ /* 0x040fe20000000026 */
        /* <DEDUP_REMOVED lines=43> */
[-C--:B------:R-:W-:Y:S01]  /*55b0*/  FFMA R58, R58, R46.reuse, R21 ;  /* 0x0000002e3a3a7223 */ /* 0x080fe20000000015 */
        /* <DEDUP_REMOVED lines=26> */
[----:B------:R-:W-:Y:S01]  /*5760*/  FFMA R54, R27, R55, R54 ;  /* 0x000000371b367223 */ /* 0x000fe20000000036 */
[-C--:B------:R-:W-:Y:S01]  /*5770*/  FFMA R75, R63, R31.reuse, R75 ;  /* 0x0000001f3f4b7223 */ /* 0x080fe2000000004b */
[----:B------:R-:W4:Y:S01]  /*5780*/  LDS.128 R56, [R17.X4+UR4+0x4c0] ;  /* 0x0004c00411387984 */ /* 0x000f220008004c00 */
[----:B------:R-:W-:Y:S01]  /*5790*/  FFMA R27, R27, R31, R30 ;  /* 0x0000001f1b1b7223 */ /* 0x000fe2000000001e */
[----:B------:R-:W-:-:S02]  /*57a0*/  FFMA R60, R63, R55, R60 ;  /* 0x000000373f3c7223 */ /* 0x000fc4000000003c */
        /* <DEDUP_REMOVED lines=38> */
[----:B------:R-:W-:Y:S01]  /*5a10*/  FFMA R57, R58, R38, R45 ;  /* 0x000000263a397223 */ /* 0x000fe2000000002d */
[----:B------:R-:W-:Y:S01]  /*5a20*/  FFMA R28, R28, R40, R47 ;  /* 0x000000281c1c7223 */ /* 0x000fe2000000002f */
[C---:B------:R-:W-:Y:S01]  /*5a30*/  FFMA R33, R29.reuse, R33, R54 ;  /* 0x000000211d217223 */ /* 0x040fe20000000036 */
[----:B------:R-:W-:Y:S01]  /*5a40*/  FFMA R58, R58, R42, R25 ;  /* 0x0000002a3a3a7223 */ /* 0x000fe20000000019 */
        /* <DEDUP_REMOVED lines=16> */
[C---:B------:R-:W-:Y:S01]  /*5b50*/  FFMA R36, R59.reuse, R35, R56 ;  /* 0x000000233b247223 */ /* 0x040fe20000000038 */
[----:B------:R-:W4:Y:S01]  /*5b60*/  LDS.128 R24, [R74+0x6d0] ;  /* 0x0006d0004a187984 */ /* 0x000f220000000c00 */
[----:B------:R-:W-:Y:S01]  /*5b70*/  FFMA R124, R59, R23, R124 ;  /* 0x000000173b7c7223 */ /* 0x000fe2000000007c */
        /* <DEDUP_REMOVED lines=62> */
[----:B------:R-:W-:Y:S01]  /*5f60*/  FFMA R125, R67, R47, R125 ;  /* 0x0000002f437d7223 */ /* 0x000fe2000000007d */
[----:B------:R-:W2:Y:S01]  /*5f70*/  LDS.128 R40, [R74+0x4e0] ;  /* 0x0004e0004a287984 */ /* 0x000ea20000000c00 */
[C---:B------:R-:W-:Y:S01]  /*5f80*/  FFMA R49, R30.reuse, R26, R49 ;  /* 0x0000001a1e317223 */ /* 0x040fe20000000031 */
[----:B------:R-:W-:Y:S01]  /*5f90*/  FFMA R53, R29, R53, R52 ;  /* 0x000000351d357223 */ /* 0x000fe20000000034 */
[-C--:B------:R-:W-:Y:S01]  /*5fa0*/  FFMA R62, R63, R27.reuse, R62 ;  /* 0x0000001b3f3e7223 */ /* 0x080fe2000000003e */
[----:B------:R-:W3:Y:S01]  /*5fb0*/  LDS.128 R32, [R74+0xe0] ;  /* 0x0000e0004a207984 */ /* 0x000ee20000000c00 */
[-C--:B------:R-:W-:Y:S01]  /*5fc0*/  FFMA R58, R59, R27.reuse, R58 ;  /* 0x0000001b3b3a7223 */ /* 0x080fe2000000003a */
[----:B------:R-:W-:Y:S01]  /*5fd0*/  FFMA R49, R31, R27, R49 ;  /* 0x0000001b1f317223 */ /* 0x000fe20000000031 */
[----:B------:R-:W-:Y:S01]  /*5fe0*/  FFMA R54, R30, R54, R53 ;  /* 0x000000361e367223 */ /* 0x000fe20000000035 */
[----:B------:R-:W4:Y:S01]  /*5ff0*/  LDS.128 R20, [R74+0x6e0] ;  /* 0x0006e0004a147984 */ /* 0x000f220000000c00 */
[-C--:B------:R-:W-:Y:S01]  /*6000*/  FFMA R61, R63, R51.reuse, R61 ;  /* 0x000000333f3d7223 */ /* 0x080fe2000000003d */
[-C--:B------:R-:W-:Y:S01]  /*6010*/  FFMA R56, R59, R51.reuse, R56 ;  /* 0x000000333b387223 */ /* 0x080fe20000000038 */
[C---:B------:R-:W-:Y:S01]  /*6020*/  FFMA R51, R31.reuse, R51, R50 ;  /* 0x000000331f337223 */ /* 0x040fe20000000032 */
[----:B------:R-:W4:Y:S01]  /*6030*/  LDS.128 R64, [R17.X4+UR4+0x2e0] ;  /* 0x0002e00411407984 */ /* 0x000f220008004c00 */
[C---:B------:R-:W-:Y:S01]  /*6040*/  FFMA R54, R31.reuse, R55, R54 ;  /* 0x000000371f367223 */ /* 0x040fe20000000036 */
[----:B------:R-:W-:Y:S01]  /*6050*/  FFMA R46, R31, R47, R46 ;  /* 0x0000002f1f2e7223 */ /* 0x000fe2000000002e */
[C---:B------:R-:W-:Y:S01]  /*6060*/  FFMA R60, R63.reuse, R55, R60 ;  /* 0x000000373f3c7223 */ /* 0x040fe2000000003c */
[----:B------:R-:W4:Y:S01]  /*6070*/  LDS.128 R24, [R17.X4+UR4+0x4e0] ;  /* 0x0004e00411187984 */ /* 0x000f220008004c00 */
[----:B------:R-:W-:Y:S01]  /*6080*/  FFMA R75, R63, R47, R75 ;  /* 0x0000002f3f4b7223 */ /* 0x000fe2000000004b */
[C---:B------:R-:W-:Y:S01]  /*6090*/  FFMA R124, R59.reuse, R55, R124 ;  /* 0x000000373b7c7223 */ /* 0x040fe2000000007c */
[----:B------:R-:W-:Y:S01]  /*60a0*/  FFMA R57, R59, R47, R57 ;  /* 0x0000002f3b397223 */ /* 0x000fe20000000039 */
[----:B------:R-:W4:Y:S01]  /*60b0*/  LDS.128 R28, [R17.X4+UR4+0x6e0] ;  /* 0x0006e004111c7984 */ /* 0x000f220008004c00 */
[C---:B-1----:R-:W-:Y:S01]  /*60c0*/  FFMA R60, R68.reuse, R36, R60 ;  /* 0x00000024443c7223 */ /* 0x042fe2000000003c */
[C---:B--2---:R-:W-:Y:S01]  /*60d0*/  FFMA R52, R68.reuse, R40, R61 ;  /* 0x0000002844347223 */ /* 0x044fe2000000003d */
[----:B---3--:R-:W-:-:S02]  /*60e0*/  FFMA R50, R68, R32, R75 ;  /* 0x0000002044327223 */ /* 0x008fc4000000004b */
        /* <DEDUP_REMOVED lines=43> */
[C---:B------:R-:W-:Y:S01]  /*63a0*/  FFMA R28, R67.reuse, R23, R66 ;  /* 0x00000017431c7223 */ /* 0x040fe20000000042 */
[----:B------:R-:W1:Y:S01]  /*63b0*/  LDS.128 R44, [R17.X4+UR4+0xf0] ;  /* 0x0000f004112c7984 */ /* 0x000e620008004c00 */
[C---:B------:R-:W-:Y:S01]  /*63c0*/  FFMA R29, R67.reuse, R43, R64 ;  /* 0x0000002b431d7223 */ /* 0x040fe20000000040 */
[C---:B------:R-:W-:Y:S01]  /*63d0*/  FFMA R32, R67.reuse, R39, R65 ;  /* 0x0000002743207223 */ /* 0x040fe20000000041 */
[----:B------:R-:W-:Y:S01]  /*63e0*/  FFMA R125, R67, R35, R125 ;  /* 0x00000023437d7223 */ /* 0x000fe2000000007d */
[----:B------:R-:W2:Y:S01]  /*63f0*/  LDS.128 R52, [R74+0x4f0] ;  /* 0x0004f0004a347984 */ /* 0x000ea20000000c00 */
[C---:B------:R-:W-:Y:S01]  /*6400*/  FFMA R33, R30.reuse, R22, R33 ;  /* 0x000000161e217223 */ /* 0x040fe20000000021 */
[C---:B------:R-:W-:Y:S01]  /*6410*/  FFMA R38, R30.reuse, R38, R37 ;  /* 0x000000261e267223 */ /* 0x040fe20000000025 */
[----:B------:R-:W-:Y:S01]  /*6420*/  FFMA R42, R30, R42, R41 ;  /* 0x0000002a1e2a7223 */ /* 0x000fe20000000029 */
[----:B------:R-:W3:Y:S01]  /*6430*/  LDS.128 R60, [R74+0xf0] ;  /* 0x0000f0004a3c7984 */ /* 0x000ee20000000c00 */
[-C--:B------:R-:W-:Y:S01]  /*6440*/  FFMA R70, R71, R23.reuse, R70 ;  /* 0x0000001747467223 */ /* 0x080fe20000000046 */
[-C--:B------:R-:W-:Y:S01]  /*6450*/  FFMA R30, R27, R23.reuse, R26 ;  /* 0x000000171b1e7223 */ /* 0x080fe2000000001a */
[----:B------:R-:W-:Y:S01]  /*6460*/  FFMA R33, R31, R23, R33 ;  /* 0x000000171f217223 */ /* 0x000fe20000000021 */
[----:B------:R-:W4:Y:S01]  /*6470*/  LDS.128 R48, [R74+0x6f0] ;  /* 0x0006f0004a307984 */ /* 0x000f220000000c00 */
[C---:B------:R-:W-:Y:S01]  /*6480*/  FFMA R36, R27.reuse, R43, R124 ;  /* 0x0000002b1b247223 */ /* 0x040fe2000000007c */
[C---:B------:R-:W-:Y:S01]  /*6490*/  FFMA R37, R27.reuse, R39, R25 ;  /* 0x000000271b257223 */ /* 0x040fe20000000019 */
[----:B------:R-:W-:Y:S01]  /*64a0*/  FFMA R40, R27, R35, R24 ;  /* 0x000000231b287223 */ /* 0x000fe20000000018 */
[----:B------:R-:W4:Y:S01]  /*64b0*/  LDS.128 R64, [R17.X4+UR4+0x2f0] ;  /* 0x0002f00411407984 */ /* 0x000f220008004c00 */
        /* <DEDUP_REMOVED lines=57> */
[----:B------:R-:W-:Y:S01]  /*6850*/  FFMA R52, R26, R50, R25 ;  /* 0x000000321a347223 */ /* 0x000fe20000000019 */
[----:B------:R-:W2:Y:S01]  /*6860*/  LDS.128 R36, [R74+0x500] ;  /* 0x000500004a247984 */ /* 0x000ea20000000c00 */
[C---:B------:R-:W-:Y:S01]  /*6870*/  FFMA R24, R47.reuse, R59, R44 ;  /* 0x0000003b2f187223 */ /* 0x040fe2000000002c */
[C---:B------:R-:W-:Y:S01]  /*6880*/  FFMA R75, R47.reuse, R55, R75 ;  /* 0x000000372f4b7223 */ /* 0x040fe2000000004b */
[C---:B------:R-:W-:Y:S01]  /*6890*/  FFMA R25, R47.reuse, R63, R45 ;  /* 0x0000003f2f197223 */ /* 0x040fe2000000002d */
[----:B------:R-:W3:Y:S01]  /*68a0*/  LDS.128 R68, [R74+0x100] ;  /* 0x000100004a447984 */ /* 0x000ee20000000c00 */
[-C--:B------:R-:W-:Y:S01]  /*68b0*/  FFMA R26, R47, R51.reuse, R46 ;  /* 0x000000332f1a7223 */ /* 0x080fe2000000002e */
[C---:B------:R-:W-:Y:S01]  /*68c0*/  FFMA R48, R23.reuse, R51, R22 ;  /* 0x0000003317307223 */ /* 0x040fe20000000016 */
[C---:B------:R-:W-:Y:S01]  /*68d0*/  FFMA R49, R23.reuse, R55, R21 ;  /* 0x0000003717317223 */ /* 0x040fe20000000015 */
[----:B------:R-:W4:Y:S01]  /*68e0*/  LDS.128 R32, [R74+0x700] ;  /* 0x000700004a207984 */ /* 0x000f220000000c00 */
[C---:B------:R-:W-:Y:S01]  /*68f0*/  FFMA R50, R23.reuse, R59, R20 ;  /* 0x0000003b17327223 */ /* 0x040fe20000000014 */
[----:B------:R-:W-:Y:S01]  /*6900*/  FFMA R64, R23, R63, R64 ;  /* 0x0000003f17407223 */ /* 0x000fe20000000040 */
[C---:B------:R-:W-:Y:S01]  /*6910*/  FFMA R66, R67.reuse, R51, R66 ;  /* 0x0000003343427223 */ /* 0x040fe20000000042 */
[----:B------:R-:W4:Y:S01]  /*6920*/  LDS.128 R44, [R17.X4+UR4+0x300] ;  /* 0x00030004112c7984 */ /* 0x000f220008004c00 */
[----:B------:R-:W-:Y:S01]  /*6930*/  FFMA R65, R67, R55, R65 ;  /* 0x0000003743417223 */ /* 0x000fe20000000041 */
[C---:B------:R-:W-:Y:S01]  /*6940*/  FFMA R51, R27.reuse, R51, R52 ;  /* 0x000000331b337223 */ /* 0x040fe20000000034 */
[C---:B------:R-:W-:Y:S01]  /*6950*/  FFMA R55, R27.reuse, R55, R54 ;  /* 0x000000371b377223 */ /* 0x040fe20000000036 */
[----:B------:R-:W4:Y:S01]  /*6960*/  LDS.128 R20, [R17.X4+UR4+0x500] ;  /* 0x0005000411147984 */ /* 0x000f220008004c00 */
[C---:B------:R-:W-:Y:S01]  /*6970*/  FFMA R58, R27.reuse, R59, R58 ;  /* 0x0000003b1b3a7223 */ /* 0x040fe2000000003a */
[----:B------:R-:W-:Y:S01]  /*6980*/  FFMA R62, R27, R63, R62 ;  /* 0x0000003f1b3e7223 */ /* 0x000fe2000000003e */
[C---:B------:R-:W-:Y:S01]  /*6990*/  FFMA R124, R67.reuse, R59, R124 ;  /* 0x0000003b437c7223 */ /* 0x040fe2000000007c */
[----:B------:R-:W-:Y:S01]  /*69a0*/  FFMA R125, R67, R63, R125 ;  /* 0x0000003f437d7223 */ /* 0x000fe2000000007d */
[C---:B-1----:R-:W-:Y:S01]  /*69b0*/  FFMA R54, R28.reuse, R40, R24 ;  /* 0x000000281c367223 */ /* 0x042fe20000000018 */
[----:B--2---:R-:W-:-:S03]  /*69c0*/  FFMA R56, R28, R36, R75 ;  /* 0x000000241c387223 */ /* 0x004fc6000000004b */
[C---:B------:R-:W-:Y:S01]  /*69d0*/  FFMA R59, R29.reuse, R41, R54 ;  /* 0x000000291d3b7223 */ /* 0x040fe20000000036 */
[C---:B---3--:R-:W-:Y:S01]  /*69e0*/  FFMA R52, R28.reuse, R68, R25 ;  /* 0x000000441c347223 */ /* 0x048fe20000000019 */
[C---:B------:R-:W-:Y:S01]  /*69f0*/  FFMA R57, R29.reuse, R37, R56 ;  /* 0x000000251d397223 */ /* 0x040fe20000000038 */
[----:B----4-:R-:W-:Y:S02]  /*6a00*/  FFMA R28, R28, R32, R26 ;  /* 0x000000201c1c7223 */ /* 0x010fe4000000001a */
[C---:B------:R-:W-:Y:S01]  /*6a10*/  FFMA R75, R29.reuse, R69, R52 ;  /* 0x000000451d4b7223 */ /* 0x040fe20000000034 */
[----:B------:R-:W1:Y:S01]  /*6a20*/  LDS.128 R24, [R17.X4+UR4+0x700] ;  /* 0x0007000411187984 */ /* 0x000e620008004c00 */
        /* <DEDUP_REMOVED lines=29> */
[----:B------:R-:W-:Y:S01]  /*6c00*/  LDS.128 R64, [R74+0x110] ;  /* 0x000110004a407984 */ /* 0x000fe20000000c00 */
[----:B------:R-:W-:Y:S01]  /*6c10*/  FFMA R75, R31, R71, R75 ;  /* 0x000000471f4b7223 */ /* 0x000fe2000000004b */
        /* <DEDUP_REMOVED lines=11> */
[----:B------:R-:W1:Y:S01]  /*6cd0*/  LDS.128 R48, [R17.X4+UR4+0x110] ;  /* 0x0001100411307984 */ /* 0x000e620008004c00 */
        /* <DEDUP_REMOVED lines=9> */
[C---:B------:R-:W-:Y:S01]  /*6d70*/  FFMA R25, R31.reuse, R39, R28 ;  /* 0x000000271f197223 */ /* 0x040fe2000000001c */
[-C--:B------:R-:W-:Y:S01]  /*6d80*/  FFMA R26, R31, R35.reuse, R30 ;  /* 0x000000231f1a7223 */ /* 0x080fe2000000001e */
[----:B------:R-:W4:Y:S01]  /*6d90*/  LDS.128 R52, [R74+0x710] ;  /* 0x000710004a347984 */ /* 0x000f220000000c00 */
[C---:B------:R-:W-:Y:S01]  /*6da0*/  FFMA R32, R23.reuse, R35, R22 ;  /* 0x0000002317207223 */ /* 0x040fe20000000016 */
[C---:B------:R-:W-:Y:S01]  /*6db0*/  FFMA R33, R23.reuse, R39, R20 ;  /* 0x0000002717217223 */ /* 0x040fe20000000014 */
[----:B------:R-:W-:Y:S01]  /*6dc0*/  FFMA R34, R23, R71, R21 ;  /* 0x0000004717227223 */ /* 0x000fe20000000015 */
[----:B------:R-:W4:Y:S01]  /*6dd0*/  LDS.128 R28, [R17.X4+UR4+0x310] ;  /* 0x00031004111c7984 */ /* 0x000f220008004c00 */
[C---:B------:R-:W-:Y:S01]  /*6de0*/  FFMA R35, R27.reuse, R35, R36 ;  /* 0x000000231b237223 */ /* 0x040fe20000000024 */
[C---:B------:R-:W-:Y:S01]  /*6df0*/  FFMA R39, R27.reuse, R39, R38 ;  /* 0x000000271b277223 */ /* 0x040fe20000000026 */
[C---:B------:R-:W-:Y:S01]  /*6e00*/  FFMA R42, R27.reuse, R43, R42 ;  /* 0x0000002b1b2a7223 */ /* 0x040fe2000000002a */
[----:B------:R-:W4:Y:S01]  /*6e10*/  LDS.128 R20, [R17.X4+UR4+0x510] ;  /* 0x0005100411147984 */ /* 0x000f220008004c00 */
[----:B------:R-:W-:Y:S01]  /*6e20*/  FFMA R70, R27, R71, R70 ;  /* 0x000000471b467223 */ /* 0x000fe20000000046 */
[C---:B-1----:R-:W-:Y:S01]  /*6e30*/  FFMA R36, R48.reuse, R64, R75 ;  /* 0x0000004030247223 */ /* 0x042fe2000000004b */
[----:B--2---:R-:W-:-:S03]  /*6e40*/  FFMA R38, R48, R60, R24 ;  /* 0x0000003c30267223 */ /* 0x004fc60000000018 */
[C---:B------:R-:W-:Y:S01]  /*6e50*/  FFMA R75, R49.reuse, R65, R36 ;  /* 0x00000041314b7223 */ /* 0x040fe20000000024 */
[----:B---3--:R-:W-:Y:S01]  /*6e60*/  FFMA R40, R48, R56, R25 ;  /* 0x0000003830287223 */ /* 0x008fe20000000019 */
[C---:B------:R-:W-:Y:S02]  /*6e70*/  FFMA R43, R49.reuse, R61, R38 ;  /* 0x0000003d312b7223 */ /* 0x040fe40000000026 */
[----:B------:R-:W-:Y:S01]  /*6e80*/  FFMA R75, R50, R66, R75 ;  /* 0x00000042324b7223 */ /* 0x000fe2000000004b */
[----:B----4-:R-:W-:Y:S01]  /*6e90*/  FFMA R48, R48, R52, R26 ;  /* 0x0000003430307223 */ /* 0x010fe2000000001a */
[----:B------:R-:W-:Y:S01]  /*6ea0*/  FFMA R41, R49, R57, R40 ;  /* 0x0000003931297223 */ /* 0x000fe20000000028 */
[----:B------:R-:W1:Y:S01]  /*6eb0*/  LDS.128 R24, [R17.X4+UR4+0x710] ;  /* 0x0007100411187984 */ /* 0x000e620008004c00 */
        /* <DEDUP_REMOVED lines=30> */
[----:B------:R-:W-:Y:S01]  /*70a0*/  FFMA R125, R31, R67, R125 ;  /* 0x000000431f7d7223 */ /* 0x000fe2000000007d */
[C---:B------:R-:W-:Y:S01]  /*70b0*/  FFMA R49, R51.reuse, R59, R49 ;  /* 0x0000003b33317223 */ /* 0x040fe20000000031 */
[----:B------:R-:W-:Y:S01]  /*70c0*/  FFMA R50, R51, R55, R50 ;  /* 0x0000003733327223 */ /* 0x000fe20000000032 */
[----:B------:R-:W-:Y:S01]  /*70d0*/  FFMA R124, R23, R59, R124 ;  /* 0x0000003b177c7223 */ /* 0x000fe2000000007c */
[C---:B-1----:R-:W-:Y:S01]  /*70e0*/  FFMA R70, R24.reuse, R64, R70 ;  /* 0x0000004018467223 */ /* 0x042fe20000000046 */
[C---:B------:R-:W-:Y:S01]  /*70f0*/  FFMA R42, R24.reuse, R60, R42 ;  /* 0x0000003c182a7223 */ /* 0x040fe2000000002a */
[C---:B------:R-:W-:Y:S01]  /*7100*/  FFMA R56, R24.reuse, R56, R39 ;  /* 0x0000003818387223 */ /* 0x040fe20000000027 */
        /* <DEDUP_REMOVED lines=11> */
[----:B------:R-:W2:Y:S01]  /*71c0*/  LDS.128 R40, [R17.X4+UR4+0x520] ;  /* 0x0005200411287984 */ /* 0x000ea20008004c00 */
[----:B------:R-:W-:Y:S01]  /*71d0*/  FFMA R52, R51, R63, R48 ;  /* 0x0000003f33347223 */ /* 0x000fe20000000030 */
[C---:B------:R-:W-:Y:S01]  /*71e0*/  FFMA R48, R31.reuse, R55, R30 ;  /* 0x000000371f307223 */ /* 0x040fe2000000001e */
[C---:B------:R-:W-:Y:S01]  /*71f0*/  FFMA R53, R31.reuse, R59, R28 ;  /* 0x0000003b1f357223 */ /* 0x040fe2000000001c */
[----:B------:R-:W3:Y:S01]  /*7200*/  LDS.128 R36, [R17.X4+UR4+0x720] ;  /* 0x0007200411247984 */ /* 0x000ee20008004c00 */
[----:B------:R-:W-:Y:S01]  /*7210*/  FFMA R54, R31, R63, R29 ;  /* 0x0000003f1f367223 */ /* 0x000fe2000000001d */
[C---:B------:R-:W-:Y:S01]  /*7220*/  FFMA R51, R23.reuse, R55, R22 ;  /* 0x0000003717337223 */ /* 0x040fe20000000016 */
[----:B------:R-:W-:Y:S01]  /*7230*/  FFMA R56, R23, R63, R21 ;  /* 0x0000003f17387223 */ /* 0x000fe20000000015 */
[----:B------:R-:W4:Y:S01]  /*7240*/  LDS.128 R28, [R74+0x320] ;  /* 0x000320004a1c7984 */ /* 0x000f220000000c00 */
[C---:B------:R-:W-:Y:S01]  /*7250*/  FFMA R55, R27.reuse, R55, R26 ;  /* 0x000000371b377223 */ /* 0x040fe2000000001a */
[C---:B------:R-:W-:Y:S01]  /*7260*/  FFMA R58, R27.reuse, R59, R58 ;  /* 0x0000003b1b3a7223 */ /* 0x040fe2000000003a */
[----:B------:R-:W-:Y:S01]  /*7270*/  FFMA R63, R27, R63, R62 ;  /* 0x0000003f1b3f7223 */ /* 0x000fe2000000003e */
[-C--:B------:R-:W-:Y:S01]  /*7280*/  FFMA R25, R23, R67.reuse, R20 ;  /* 0x0000004317197223 */ /* 0x080fe20000000014 */
[----:B------:R-:W-:Y:S01]  /*7290*/  FFMA R27, R27, R67, R66 ;  /* 0x000000431b1b7223 */ /* 0x000fe20000000042 */
[----:B------:R-:W4:Y:S01]  /*72a0*/  LDS.128 R20, [R74+0x520] ;  /* 0x000520004a147984 */ /* 0x000f220000000c00 */
[-C--:B-1----:R-:W-:Y:S01]  /*72b0*/  FFMA R60, R68, R32.reuse, R75 ;  /* 0x00000020443c7223 */ /* 0x082fe2000000004b */
[-C--:B------:R-:W-:Y:S01]  /*72c0*/  FFMA R62, R44, R32.reuse, R125 ;  /* 0x000000202c3e7223 */ /* 0x080fe2000000007d */
[----:B--2---:R-:W-:-:S03]  /*72d0*/  FFMA R64, R40, R32, R25 ;  /* 0x0000002028407223 */ /* 0x004fc60000000019 */
[-C--:B------:R-:W-:Y:S01]  /*72e0*/  FFMA R57, R45, R33.reuse, R62 ;  /* 0x000000212d397223 */ /* 0x080fe2000000003e */
[-C--:B------:R-:W-:Y:S01]  /*72f0*/  FFMA R75, R69, R33.reuse, R60 ;  /* 0x00000021454b7223 */ /* 0x080fe2000000003c */
[----:B---3--:R-:W-:Y:S01]  /*7300*/  FFMA R32, R36, R32, R27 ;  /* 0x0000002024207223 */ /* 0x008fe2000000001b */
[-C--:B------:R-:W-:Y:S01]  /*7310*/  FFMA R59, R41, R33.reuse, R64 ;  /* 0x00000021293b7223 */ /* 0x080fe20000000040 */
[----:B------:R-:W1:Y:S01]  /*7320*/  LDS.128 R24, [R74+0x720] ;  /* 0x000720004a187984 */ /* 0x000e620000000c00 */
[----:B------:R-:W-:Y:S01]  /*7330*/  FFMA R75, R70, R34, R75 ;  /* 0x00000022464b7223 */ /* 0x000fe2000000004b */
[-C--:B----4-:R-:W-:Y:S01]  /*7340*/  FFMA R52, R68, R28.reuse, R52 ;  /* 0x0000001c44347223 */ /* 0x090fe20000000034 */
[-C--:B------:R-:W-:Y:S01]  /*7350*/  FFMA R54, R44, R28.reuse, R54 ;  /* 0x0000001c2c367223 */ /* 0x080fe20000000036 */
[----:B------:R-:W-:Y:S01]  /*7360*/  FFMA R56, R40, R28, R56 ;  /* 0x0000001c28387223 */ /* 0x000fe20000000038 */
[----:B------:R-:W-:Y:S01]  /*7370*/  FFMA R61, R37, R33, R32 ;  /* 0x00000021253d7223 */ /* 0x000fe20000000020 */
[-C--:B------:R-:W-:Y:S01]  /*7380*/  FFMA R33, R46, R34.reuse, R57 ;  /* 0x000000222e217223 */ /* 0x080fe20000000039 */
[----:B------:R-:W-:Y:S01]  /*7390*/  FFMA R32, R42, R34, R59 ;  /* 0x000000222a207223 */ /* 0x000fe2000000003b */
        /* <DEDUP_REMOVED lines=8> */
[----:B------:R-:W-:Y:S01]  /*7420*/  FFMA R34, R38, R34, R61 ;  /* 0x0000002226227223 */ /* 0x000fe2000000003d */
[----:B------:R-:W-:Y:S01]  /*7430*/  FFMA R61, R37, R29, R28 ;  /* 0x0000001d253d7223 */ /* 0x000fe2000000001c */
[-C--:B------:R-:W-:Y:S01]  /*7440*/  FFMA R29, R46, R30.reuse, R57 ;  /* 0x0000001e2e1d7223 */ /* 0x080fe20000000039 */
[-C--:B------:R-:W-:Y:S01]  /*7450*/  FFMA R28, R42, R30.reuse, R59 ;  /* 0x0000001e2a1c7223 */ /* 0x080fe2000000003b */
[-C--:B------:R-:W-:Y:S01]  /*7460*/  FFMA R49, R69, R21.reuse, R52 ;  /* 0x0000001545317223 */ /* 0x080fe20000000034 */
[-C--:B------:R-:W-:Y:S01]  /*7470*/  FFMA R53, R45, R21.reuse, R54 ;  /* 0x000000152d357223 */ /* 0x080fe20000000036 */
[-C--:B------:R-:W-:Y:S01]  /*7480*/  FFMA R57, R41, R21.reuse, R124 ;  /* 0x0000001529397223 */ /* 0x080fe2000000007c */
[----:B------:R-:W-:Y:S01]  /*7490*/  FFMA R59, R37, R21, R58 ;  /* 0x00000015253b7223 */ /* 0x000fe2000000003a */
[C---:B------:R-:W-:Y:S01]  /*74a0*/  FFMA R125, R70.reuse, R30, R125 ;  /* 0x0000001e467d7223 */ /* 0x040fe2000000007d */
[-C--:B------:R-:W-:Y:S01]  /*74b0*/  FFMA R124, R70, R22.reuse, R49 ;  /* 0x00000016467c7223 */ /* 0x080fe20000000031 */
[-C--:B------:R-:W-:Y:S01]  /*74c0*/  FFMA R20, R46, R22.reuse, R53 ;  /* 0x000000162e147223 */ /* 0x080fe20000000035 */
[----:B------:R-:W-:Y:S01]  /*74d0*/  FFMA R21, R42, R22, R57 ;  /* 0x000000162a157223 */ /* 0x000fe20000000039 */
[C---:B------:R-:W-:Y:S01]  /*74e0*/  FFMA R30, R38.reuse, R30, R61 ;  /* 0x0000001e261e7223 */ /* 0x040fe2000000003d */
[----:B------:R-:W-:Y:S01]  /*74f0*/  FFMA R22, R38, R22, R59 ;  /* 0x0000001626167223 */ /* 0x000fe2000000003b */
[----:B------:R-:W-:Y:S01]  /*7500*/  LDS.128 R60, [R74+0x330] ;  /* 0x000330004a3c7984 */ /* 0x000fe20000000c00 */
[-C--:B------:R-:W-:Y:S01]  /*7510*/  FFMA R75, R71, R35.reuse, R75 ;  /* 0x00000023474b7223 */ /* 0x080fe2000000004b */
[-C--:B------:R-:W-:Y:S01]  /*7520*/  FFMA R32, R43, R35.reuse, R32 ;  /* 0x000000232b207223 */ /* 0x080fe20000000020 */
[----:B------:R-:W-:Y:S01]  /*7530*/  FFMA R34, R39, R35, R34 ;  /* 0x0000002327227223 */ /* 0x000fe20000000022 */
[----:B------:R-:W-:Y:S01]  /*7540*/  LDS.128 R56, [R74+0x530] ;  /* 0x000530004a387984 */ /* 0x000fe20000000c00 */
[C---:B------:R-:W-:Y:S01]  /*7550*/  FFMA R125, R71.reuse, R31, R125 ;  /* 0x0000001f477d7223 */ /* 0x040fe2000000007d */
[----:B------:R-:W-:-:S02]  /*7560*/  FFMA R124, R71, R23, R124 ;  /* 0x00000017477c7223 */ /* 0x000fc4000000007c */
[----:B------:R-:W-:Y:S01]  /*7570*/  LDS.128 R64, [R74+0x130] ;  /* 0x000130004a407984 */ /* 0x000fe20000000c00 */
[-C--:B-1----:R-:W-:Y:S01]  /*7580*/  FFMA R50, R68, R24.reuse, R50 ;  /* 0x0000001844327223 */ /* 0x082fe20000000032 */
[-C--:B------:R-:W-:Y:S01]  /*7590*/  FFMA R48, R44, R24.reuse, R48 ;  /* 0x000000182c307223 */ /* 0x080fe20000000030 */
[-C--:B------:R-:W-:Y:S01]  /*75a0*/  FFMA R40, R40, R24.reuse, R51 ;  /* 0x0000001828287223 */ /* 0x080fe20000000033 */
[----:B------:R-:W-:Y:S01]  /*75b0*/  FFMA R24, R36, R24, R55 ;  /* 0x0000001824187223 */ /* 0x000fe20000000037 */
[-C--:B------:R-:W-:Y:S01]  /*75c0*/  FFMA R69, R69, R25.reuse, R50 ;  /* 0x0000001945457223 */ /* 0x080fe20000000032 */
[-C--:B------:R-:W-:Y:S01]  /*75d0*/  FFMA R45, R45, R25.reuse, R48 ;  /* 0x000000192d2d7223 */ /* 0x080fe20000000030 */
[-C--:B------:R-:W-:Y:S01]  /*75e0*/  FFMA R41, R41, R25.reuse, R40 ;  /* 0x0000001929297223 */ /* 0x080fe20000000028 */
[----:B------:R-:W-:Y:S01]  /*75f0*/  FFMA R25, R37, R25, R24 ;  /* 0x0000001925197223 */ /* 0x000fe20000000018 */
[----:B------:R-:W1:Y:S01]  /*7600*/  LDS.128 R48, [R17.X4+UR4+0x130] ;  /* 0x0001300411307984 */ /* 0x000e620008004c00 */
[-C--:B------:R-:W-:Y:S01]  /*7610*/  FFMA R70, R70, R26.reuse, R69 ;  /* 0x0000001a46467223 */ /* 0x080fe20000000045 */
[-C--:B------:R-:W-:Y:S01]  /*7620*/  FFMA R46, R46, R26.reuse, R45 ;  /* 0x0000001a2e2e7223 */ /* 0x080fe2000000002d */
[-C--:B------:R-:W-:Y:S01]  /*7630*/  FFMA R42, R42, R26.reuse, R41 ;  /* 0x0000001a2a2a7223 */ /* 0x080fe20000000029 */
[----:B------:R-:W2:Y:S01]  /*7640*/  LDS.128 R52, [R74+0x730] ;  /* 0x000730004a347984 */ /* 0x000ea20000000c00 */
[----:B------:R-:W-:Y:S01]  /*7650*/  FFMA R26, R38, R26, R25 ;  /* 0x0000001a261a7223 */ /* 0x000fe20000000019 */
[C---:B------:R-:W-:Y:S01]  /*7660*/  FFMA R36, R47.reuse, R35, R33 ;  /* 0x000000232f247223 */ /* 0x040fe20000000021 */
[-C--:B------:R-:W-:Y:S01]  /*7670*/  FFMA R38, R47, R31.reuse, R29 ;  /* 0x0000001f2f267223 */ /* 0x080fe2000000001d */
[-C--:B------:R-:W-:Y:S01]  /*7680*/  FFMA R35, R43, R31.reuse, R28 ;  /* 0x0000001f2b237223 */ /* 0x080fe2000000001c */
[----:B------:R-:W-:Y:S01]  /*7690*/  FFMA R33, R39, R31, R30 ;  /* 0x0000001f27217223 */ /* 0x000fe2000000001e */
[-C--:B------:R-:W-:Y:S01]  /*76a0*/  FFMA R41, R47, R23.reuse, R20 ;  /* 0x000000172f297223 */ /* 0x080fe20000000014 */
[----:B------:R-:W3:Y:S01]  /*76b0*/  LDS.128 R28, [R17.X4+UR4+0x330] ;  /* 0x00033004111c7984 */ /* 0x000ee20008004c00 */
[-C--:B------:R-:W-:Y:S01]  /*76c0*/  FFMA R40, R43, R23.reuse, R21 ;  /* 0x000000172b287223 */ /* 0x080fe20000000015 */
[----:B------:R-:W-:Y:S01]  /*76d0*/  FFMA R37, R39, R23, R22 ;  /* 0x0000001727257223 */ /* 0x000fe20000000016 */
[-C--:B------:R-:W-:Y:S01]  /*76e0*/  FFMA R71, R71, R27.reuse, R70 ;  /* 0x0000001b47477223 */ /* 0x080fe20000000046 */
[----:B------:R-:W4:Y:S01]  /*76f0*/  LDS.128 R20, [R17.X4+UR4+0x530] ;  /* 0x0005300411147984 */ /* 0x000f220008004c00 */
[-C--:B------:R-:W-:Y:S01]  /*7700*/  FFMA R46, R47, R27.reuse, R46 ;  /* 0x0000001b2f2e7223 */ /* 0x080fe2000000002e */
[-C--:B------:R-:W-:Y:S01]  /*7710*/  FFMA R42, R43, R27.reuse, R42 ;  /* 0x0000001b2b2a7223 */ /* 0x080fe2000000002a */
[----:B------:R-:W-:-:S02]  /*7720*/  FFMA R39, R39, R27, R26 ;  /* 0x0000001b27277223 */ /* 0x000fc4000000001a */
[----:B------:R-:W4:Y:S01]  /*7730*/  LDS.128 R24, [R17.X4+UR4+0x730] ;  /* 0x0007300411187984 */ /* 0x000f220008004c00 */
[C---:B-1----:R-:W-:Y:S01]  /*7740*/  FFMA R68, R48.reuse, R60, R125 ;  /* 0x0000003c30447223 */ /* 0x042fe2000000007d */
[C---:B------:R-:W-:Y:S01]  /*7750*/  FFMA R124, R48.reuse, R56, R124 ;  /* 0x00000038307c7223 */ /* 0x040fe2000000007c */
[C---:B------:R-:W-:Y:S01]  /*7760*/  FFMA R44, R48.reuse, R64, R75 ;  /* 0x00000040302c7223 */ /* 0x040fe2000000004b */
[----:B--2---:R-:W-:Y:S01]  /*7770*/  FFMA R48, R48, R52, R71 ;  /* 0x0000003430307223 */ /* 0x004fe20000000047 */
[C---:B------:R-:W-:Y:S01]  /*7780*/  FFMA R75, R49.reuse, R61, R68 ;  /* 0x0000003d314b7223 */ /* 0x040fe20000000044 */
[C---:B------:R-:W-:Y:S01]  /*7790*/  FFMA R45, R49.reuse, R57, R124 ;  /* 0x00000039312d7223 */ /* 0x040fe2000000007c */
[C---:B------:R-:W-:Y:S01]  /*77a0*/  FFMA R47, R49.reuse, R65, R44 ;  /* 0x00000041312f7223 */ /* 0x040fe2000000002c */
[----:B------:R-:W-:Y:S01]  /*77b0*/  FFMA R43, R49, R53, R48 ;  /* 0x00000035312b7223 */ /* 0x000fe20000000030 */
[C---:B------:R-:W-:Y:S01]  /*77c0*/  FFMA R75, R50.reuse, R62, R75 ;  /* 0x0000003e324b7223 */ /* 0x040fe2000000004b */
[----:B------:R-:W-:Y:S01]  /*77d0*/  FFMA R48, R50, R58, R45 ;  /* 0x0000003a32307223 */ /* 0x000fe2000000002d */
[C---:B---3--:R-:W-:Y:S01]  /*77e0*/  FFMA R36, R28.reuse, R64, R36 ;  /* 0x000000401c247223 */ /* 0x048fe20000000024 */
        /* <DEDUP_REMOVED lines=50> */
[C---:B------:R-:W-:Y:S01]  /*7b10*/  FFMA R50, R23.reuse, R55, R22 ;  /* 0x0000003717327223 */ /* 0x040fe20000000016 */
[----:B------:R-:W4:Y:S01]  /*7b20*/  LDS.128 R28, [R17.X4+UR4+0x340] ;  /* 0x00034004111c7984 */ /* 0x000f220008004c00 */
        /* <DEDUP_REMOVED lines=46> */
[-C--:B------:R-:W-:Y:S01]  /*7e10*/  FFMA R125, R31, R71.reuse, R125 ;  /* 0x000000471f7d7223 */ /* 0x080fe2000000007d */
[----:B------:R-:W-:Y:S01]  /*7e20*/  LDS.128 R48, [R17.X4+UR4+0x150] ;  /* 0x0001500411307984 */ /* 0x000fe20008004c00 */
[----:B------:R-:W-:Y:S01]  /*7e30*/  FFMA R124, R23, R71, R124 ;  /* 0x00000047177c7223 */ /* 0x000fe2000000007c */
[C---:B-1----:R-:W-:Y:S01]  /*7e40*/  FFMA R66, R24.reuse, R68, R66 ;  /* 0x0000004418427223 */ /* 0x042fe20000000042 */
[C---:B------:R-:W-:Y:S01]  /*7e50*/  FFMA R62, R24.reuse, R44, R62 ;  /* 0x0000002c183e7223 */ /* 0x040fe2000000003e */
[C---:B------:R-:W-:Y:S01]  /*7e60*/  FFMA R40, R24.reuse, R40, R59 ;  /* 0x0000002818287223 */ /* 0x040fe2000000003b */
        /* <DEDUP_REMOVED lines=17> */
[----:B------:R-:W-:Y:S01]  /*7f80*/  FFMA R36, R31, R47, R29 ;  /* 0x0000002f1f247223 */ /* 0x000fe2000000001d */
[----:B------:R-:W-:Y:S01]  /*7f90*/  FFMA R24, R35, R43, R33 ;  /* 0x0000002b23187223 */ /* 0x000fe20000000021 */
        /* <DEDUP_REMOVED lines=47> */
[----:B------:R-:W-:Y:S01]  /*8290*/  LDS.128 R32, [R17.X4+UR4+0x160] ;  /* 0x0001600411207984 */ /* 0x000fe20008004c00 */
        /* <DEDUP_REMOVED lines=24> */
[C---:B------:R-:W-:Y:S01]  /*8420*/  FFMA R49, R23.reuse, R55, R22 ;  /* 0x0000003717317223 */ /* 0x040fe20000000016 */
[----:B------:R-:W4:Y:S01]  /*8430*/  LDS.128 R28, [R17.X4+UR4+0x360] ;  /* 0x00036004111c7984 */ /* 0x000f220008004c00 */
        /* <DEDUP_REMOVED lines=129> */
[----:B------:R-:W-:Y:S01]  /*8c50*/  FFMA R24, R51, R63, R49 ;  /* 0x0000003f33187223 */ /* 0x000fe20000000031 */
[----:B------:R-:W2:Y:S01]  /*8c60*/  LDS.128 R44, [R74+0x380] ;  /* 0x000380004a2c7984 */ /* 0x000ea20000000c00 */
[----:B------:R-:W-:Y:S01]  /*8c70*/  FFMA R49, R31, R59, R28 ;  /* 0x0000003b1f317223 */ /* 0x000fe2000000001c */
[C---:B------:R-:W-:Y:S01]  /*8c80*/  FFMA R54, R26.reuse, R54, R25 ;  /* 0x000000361a367223 */ /* 0x040fe20000000019 */
[----:B------:R-:W-:Y:S01]  /*8c90*/  FFMA R25, R51, R67, R48 ;  /* 0x0000004333197223 */ /* 0x000fe20000000030 */
[----:B------:R-:W3:Y:S01]  /*8ca0*/  LDS.128 R68, [R74+0x180] ;  /* 0x000180004a447984 */ /* 0x000ee20000000c00 */
[C---:B------:R-:W-:Y:S01]  /*8cb0*/  FFMA R48, R31.reuse, R55, R30 ;  /* 0x000000371f307223 */ /* 0x040fe2000000001e */
[----:B------:R-:W-:Y:S01]  /*8cc0*/  FFMA R52, R31, R63, R29 ;  /* 0x0000003f1f347223 */ /* 0x000fe2000000001d */
[C---:B------:R-:W-:Y:S01]  /*8cd0*/  FFMA R66, R26.reuse, R66, R65 ;  /* 0x000000421a427223 */ /* 0x040fe20000000041 */
[----:B------:R-:W4:Y:S01]  /*8ce0*/  LDS.128 R36, [R74+0x780] ;  /* 0x000780004a247984 */ /* 0x000f220000000c00 */
[C---:B------:R-:W-:Y:S01]  /*8cf0*/  FFMA R62, R26.reuse, R62, R61 ;  /* 0x0000003e1a3e7223 */ /* 0x040fe2000000003d */
[----:B------:R-:W-:Y:S01]  /*8d00*/  FFMA R58, R26, R58, R57 ;  /* 0x0000003a1a3a7223 */ /* 0x000fe20000000039 */
[-C--:B------:R-:W-:Y:S01]  /*8d10*/  FFMA R26, R51, R55.reuse, R50 ;  /* 0x00000037331a7223 */ /* 0x080fe20000000032 */
        /* <DEDUP_REMOVED lines=335> */
[----:B------:R-:W-:Y:S01]  /*a210*/  LDS.128 R48, [R74+0x1d0] ;  /* 0x0001d0004a307984 */ /* 0x000fe20000000c00 */
        /* <DEDUP_REMOVED lines=13> */
[----:B------:R-:W2:Y:S01]  /*a2f0*/  LDS.128 R60, [R17.X4+UR4+0x3d0] ;  /* 0x0003d004113c7984 */ /* 0x000ea20008004c00 */
[C---:B------:R-:W-:Y:S01]  /*a300*/  FFMA R46, R26.reuse, R46, R45 ;  /* 0x0000002e1a2e7223 */ /* 0x040fe2000000002d */
[C---:B------:R-:W-:Y:S01]  /*a310*/  FFMA R42, R26.reuse, R42, R41 ;  /* 0x0000002a1a2a7223 */ /* 0x040fe20000000029 */
[----:B------:R-:W-:Y:S01]  /*a320*/  FFMA R26, R26, R38, R25 ;  /* 0x000000261a1a7223 */ /* 0x000fe20000000019 */
[----:B------:R-:W3:Y:S01]  /*a330*/  LDS.128 R56, [R17.X4+UR4+0x5d0] ;  /* 0x0005d00411387984 */ /* 0x000ee20008004c00 */
[----:B------:R-:W-:Y:S01]  /*a340*/  FFMA R24, R35, R71, R32 ;  /* 0x0000004723187223 */ /* 0x000fe20000000020 */
[C---:B------:R-:W-:Y:S01]  /*a350*/  FFMA R32, R31.reuse, R39, R30 ;  /* 0x000000271f207223 */ /* 0x040fe2000000001e */
[C---:B------:R-:W-:Y:S01]  /*a360*/  FFMA R37, R31.reuse, R43, R28 ;  /* 0x0000002b1f257223 */ /* 0x040fe2000000001c */
[----:B------:R-:W4:Y:S01]  /*a370*/  LDS.128 R52, [R17.X4+UR4+0x7d0] ;  /* 0x0007d00411347984 */ /* 0x000f220008004c00 */
[-C--:B------:R-:W-:Y:S01]  /*a380*/  FFMA R38, R31, R47.reuse, R29 ;  /* 0x0000002f1f267223 */ /* 0x080fe2000000001d */
[----:B------:R-:W-:Y:S01]  /*a390*/  FFMA R36, R35, R47, R75 ;  /* 0x0000002f23247223 */ /* 0x000fe2000000004b */
[C---:B------:R-:W-:Y:S01]  /*a3a0*/  FFMA R35, R23.reuse, R39, R22 ;  /* 0x0000002717237223 */ /* 0x040fe20000000016 */
[----:B------:R-:W4:Y:S01]  /*a3b0*/  LDS.128 R28, [R74+0x3d0] ;  /* 0x0003d0004a1c7984 */ /* 0x000f220000000c00 */
[----:B------:R-:W-:Y:S01]  /*a3c0*/  FFMA R40, R23, R47, R21 ;  /* 0x0000002f17287223 */ /* 0x000fe20000000015 */
[C---:B------:R-:W-:Y:S01]  /*a3d0*/  FFMA R39, R27.reuse, R39, R26 ;  /* 0x000000271b277223 */ /* 0x040fe2000000001a */
[C---:B------:R-:W-:Y:S01]  /*a3e0*/  FFMA R42, R27.reuse, R43, R42 ;  /* 0x0000002b1b2a7223 */ /* 0x040fe2000000002a */
[----:B------:R-:W-:Y:S01]  /*a3f0*/  FFMA R47, R27, R47, R46 ;  /* 0x0000002f1b2f7223 */ /* 0x000fe2000000002e */
[-C--:B------:R-:W-:Y:S01]  /*a400*/  FFMA R25, R23, R71.reuse, R20 ;  /* 0x0000004717197223 */ /* 0x080fe20000000014 */
[----:B------:R-:W-:Y:S01]  /*a410*/  FFMA R27, R27, R71, R70 ;  /* 0x000000471b1b7223 */ /* 0x000fe20000000046 */
        /* <DEDUP_REMOVED lines=8> */
[----:B------:R-:W1:Y:S01]  /*a4a0*/  LDS.128 R24, [R74+0x7d0] ;  /* 0x0007d0004a187984 */ /* 0x000e620000000c00 */
[-C--:B------:R-:W-:Y:S01]  /*a4b0*/  FFMA R36, R64, R28.reuse, R36 ;  /* 0x0000001c40247223 */ /* 0x080fe20000000024 */
        /* <DEDUP_REMOVED lines=27> */
[----:B------:R-:W-:Y:S01]  /*a670*/  LDS.128 R40, [R74+0x5e0] ;  /* 0x0005e0004a287984 */ /* 0x000fe20000000c00 */
[----:B------:R-:W-:Y:S01]  /*a680*/  FFMA R30, R54, R30, R45 ;  /* 0x0000001e361e7223 */ /* 0x000fe2000000002d */
[C---:B------:R-:W-:Y:S01]  /*a690*/  FFMA R124, R67.reuse, R23, R124 ;  /* 0x00000017437c7223 */ /* 0x040fe2000000007c */
[C---:B------:R-:W-:Y:S01]  /*a6a0*/  FFMA R125, R67.reuse, R31, R125 ;  /* 0x0000001f437d7223 */ /* 0x040fe2000000007d */
[----:B------:R-:W-:Y:S01]  /*a6b0*/  LDS.128 R44, [R74+0x1e0] ;  /* 0x0001e0004a2c7984 */ /* 0x000fe20000000c00 */
[-C--:B------:R-:W-:Y:S01]  /*a6c0*/  FFMA R48, R67, R51.reuse, R48 ;  /* 0x0000003343307223 */ /* 0x080fe20000000030 */
        /* <DEDUP_REMOVED lines=8> */
[----:B------:R-:W-:Y:S01]  /*a750*/  LDS.128 R36, [R74+0x3e0] ;  /* 0x0003e0004a247984 */ /* 0x000fe20000000c00 */
[-C--:B------:R-:W-:Y:S01]  /*a760*/  FFMA R57, R57, R25.reuse, R56 ;  /* 0x0000001939397223 */ /* 0x080fe20000000038 */
[----:B------:R-:W-:Y:S01]  /*a770*/  FFMA R25, R53, R25, R24 ;  /* 0x0000001935197223 */ /* 0x000fe20000000018 */
[-C--:B------:R-:W-:Y:S01]  /*a780*/  FFMA R62, R62, R26.reuse, R61 ;  /* 0x0000001a3e3e7223 */ /* 0x080fe2000000003d */
[----:B------:R-:W1:Y:S01]  /*a790*/  LDS.128 R32, [R17.X4+UR4+0x1e0] ;  /* 0x0001e00411207984 */ /* 0x000e620008004c00 */
[-C--:B------:R-:W-:Y:S01]  /*a7a0*/  FFMA R24, R58, R26.reuse, R57 ;  /* 0x0000001a3a187223 */ /* 0x080fe20000000039 */
[-C--:B------:R-:W-:Y:S01]  /*a7b0*/  FFMA R66, R66, R26.reuse, R65 ;  /* 0x0000001a42427223 */ /* 0x080fe20000000041 */
[-C--:B------:R-:W-:Y:S01]  /*a7c0*/  FFMA R53, R63, R31.reuse, R29 ;  /* 0x0000001f3f357223 */ /* 0x080fe2000000001d */
[-C--:B------:R-:W-:Y:S01]  /*a7d0*/  FFMA R58, R59, R31.reuse, R28 ;  /* 0x0000001f3b3a7223 */ /* 0x080fe2000000001c */
[----:B------:R-:W-:Y:S01]  /*a7e0*/  FFMA R57, R55, R31, R30 ;  /* 0x0000001f37397223 */ /* 0x000fe2000000001e */
[----:B------:R-:W-:Y:S01]  /*a7f0*/  FFMA R26, R54, R26, R25 ;  /* 0x0000001a361a7223 */ /* 0x000fe20000000019 */
[----:B------:R-:W2:Y:S01]  /*a800*/  LDS.128 R28, [R17.X4+UR4+0x3e0] ;  /* 0x0003e004111c7984 */ /* 0x000ea20008004c00 */
[C---:B------:R-:W-:Y:S01]  /*a810*/  FFMA R52, R63.reuse, R51, R49 ;  /* 0x000000333f347223 */ /* 0x040fe20000000031 */
[C---:B------:R-:W-:Y:S01]  /*a820*/  FFMA R54, R63.reuse, R23, R20 ;  /* 0x000000173f367223 */ /* 0x040fe20000000014 */
[-C--:B------:R-:W-:Y:S01]  /*a830*/  FFMA R63, R63, R27.reuse, R62 ;  /* 0x0000001b3f3f7223 */ /* 0x080fe2000000003e */
[-C--:B------:R-:W-:Y:S01]  /*a840*/  FFMA R62, R59, R27.reuse, R24 ;  /* 0x0000001b3b3e7223 */ /* 0x080fe20000000018 */
[----:B------:R-:W-:Y:S01]  /*a850*/  FFMA R67, R67, R27, R66 ;  /* 0x0000001b43437223 */ /* 0x000fe20000000042 */
[----:B------:R-:W-:Y:S01]  /*a860*/  FFMA R61, R59, R23, R21 ;  /* 0x000000173b3d7223 */ /* 0x000fe20000000015 */
[C---:B------:R-:W-:Y:S01]  /*a870*/  FFMA R59, R55.reuse, R27, R26 ;  /* 0x0000001b373b7223 */ /* 0x040fe2000000001a */
[C---:B------:R-:W-:Y:S01]  /*a880*/  FFMA R56, R55.reuse, R51, R50 ;  /* 0x0000003337387223 */ /* 0x040fe20000000032 */
[----:B------:R-:W-:-:S02]  /*a890*/  FFMA R60, R55, R23, R22 ;  /* 0x00000017373c7223 */ /* 0x000fc40000000016 */
[----:B------:R-:W3:Y:S01]  /*a8a0*/  LDS.128 R20, [R17.X4+UR4+0x5e0] ;  /* 0x0005e00411147984 */ /* 0x000ee20008004c00 */
[C---:B-1----:R-:W-:Y:S01]  /*a8b0*/  FFMA R24, R32.reuse, R36, R125 ;  /* 0x0000002420187223 */ /* 0x042fe2000000007d */
        /* <DEDUP_REMOVED lines=10> */
[----:B------:R-:W1:Y:S01]  /*a960*/  LDS.128 R24, [R17.X4+UR4+0x7e0] ;  /* 0x0007e00411187984 */ /* 0x000e620008004c00 */
[----:B------:R-:W-:Y:S01]  /*a970*/  FFMA R34, R34, R70, R33 ;  /* 0x0000004622227223 */ /* 0x000fe20000000021 */
[C---:B------:R-:W-:Y:S01]  /*a980*/  FFMA R49, R35.reuse, R39, R32 ;  /* 0x0000002723317223 */ /* 0x040fe20000000020 */
[C---:B--2---:R-:W-:Y:S01]  /*a990*/  FFMA R32, R28.reuse, R36, R53 ;  /* 0x000000241c207223 */ /* 0x044fe20000000035 */
[C---:B------:R-:W-:Y:S01]  /*a9a0*/  FFMA R54, R28.reuse, R40, R54 ;  /* 0x000000281c367223 */ /* 0x040fe20000000036 */
[----:B------:R-:W-:Y:S01]  /*a9b0*/  FFMA R51, R35, R71, R34 ;  /* 0x0000004723337223 */ /* 0x000fe20000000022 */
[C---:B------:R-:W-:Y:S01]  /*a9c0*/  FFMA R34, R28.reuse, R68, R63 ;  /* 0x000000441c227223 */ /* 0x040fe2000000003f */
[----:B------:R-:W-:Y:S01]  /*a9d0*/  FFMA R52, R28, R44, R52 ;  /* 0x0000002c1c347223 */ /* 0x000fe20000000034 */
[----:B------:R-:W-:Y:S01]  /*a9e0*/  FFMA R53, R29, R37, R32 ;  /* 0x000000251d357223 */ /* 0x000fe20000000020 */
        /* <DEDUP_REMOVED lines=10> */
[C---:B---3--:R-:W-:Y:S01]  /*aa90*/  FFMA R62, R20.reuse, R68, R62 ;  /* 0x00000044143e7223 */ /* 0x048fe2000000003e */
        /* <DEDUP_REMOVED lines=14> */
[----:B------:R-:W-:Y:S01]  /*ab80*/  LEA R75, R16, R73, 0xf ;  /* 0x00000049104b7211 */ /* 0x000fe200078e78ff */
[C---:B------:R-:W-:Y:S01]  /*ab90*/  FFMA R64, R23.reuse, R71, R64 ;  /* 0x0000004717407223 */ /* 0x040fe20000000040 */
[C---:B------:R-:W-:Y:S01]  /*aba0*/  FFMA R66, R23.reuse, R43, R66 ;  /* 0x0000002b17427223 */ /* 0x040fe20000000042 */
[C---:B------:R-:W-:Y:S01]  /*abb0*/  FFMA R65, R23.reuse, R47, R22 ;  /* 0x0000002f17417223 */ /* 0x040fe20000000016 */
[----:B------:R-:W-:Y:S01]  /*abc0*/  FFMA R67, R23, R39, R20 ;  /* 0x0000002717437223 */ /* 0x000fe20000000014 */
[----:B------:R-:W-:Y:S01]  /*abd0*/  LDS.128 R28, [R17.X4+UR4+0x3f0] ;  /* 0x0003f004111c7984 */ /* 0x000fe20008004c00 */
        /* <DEDUP_REMOVED lines=8> */
[----:B------:R-:W-:Y:S01]  /*ac60*/  IADD3 R68, P1, R122, UR6, RZ ;  /* 0x000000067a447c10 */ /* 0x000fe2000ff3e0ff */
[C---:B------:R-:W-:Y:S01]  /*ac70*/  FFMA R70, R26.reuse, R70, R69 ;  /* 0x000000461a467223 */ /* 0x040fe20000000045 */
[C---:B------:R-:W-:Y:S01]  /*ac80*/  FFMA R44, R26.reuse, R42, R41 ;  /* 0x0000002a1a2c7223 */ /* 0x040fe20000000029 */
[C---:B------:R-:W-:Y:S01]  /*ac90*/  FFMA R38, R26.reuse, R38, R37 ;  /* 0x000000261a267223 */ /* 0x040fe20000000025 */
[----:B------:R-:W-:Y:S01]  /*aca0*/  FFMA R26, R26, R46, R25 ;  /* 0x0000002e1a1a7223 */ /* 0x000fe20000000019 */
[----:B------:R-:W-:Y:S01]  /*acb0*/  IADD3 R68, P2, R68, 0x1000, RZ ;  /* 0x0000100044447810 */ /* 0x000fe20007f5e0ff */
[----:B------:R-:W-:Y:S01]  /*acc0*/  FFMA R71, R27, R71, R70 ;  /* 0x000000471b477223 */ /* 0x000fe20000000046 */
[----:B------:R-:W-:Y:S01]  /*acd0*/  IADD3.X R46, R123, UR7, RZ, P1, !PT ;  /* 0x000000077b2e7c10 */ /* 0x000fe20008ffe4ff */
[C---:B------:R-:W-:Y:S01]  /*ace0*/  FFMA R44, R27.reuse, R43, R44 ;  /* 0x0000002b1b2c7223 */ /* 0x040fe2000000002c */
[C---:B------:R-:W-:Y:S01]  /*acf0*/  FFMA R45, R27.reuse, R39, R38 ;  /* 0x000000271b2d7223 */ /* 0x040fe20000000026 */
[----:B------:R-:W-:Y:S01]  /*ad00*/  FFMA R47, R27, R47, R26 ;  /* 0x0000002f1b2f7223 */ /* 0x000fe2000000001a */
[----:B------:R-:W-:Y:S01]  /*ad10*/  IADD3.X R69, RZ, R46, RZ, P2, !PT ;  /* 0x0000002eff457210 */ /* 0x000fe200017fe4ff */
[----:B------:R-:W-:Y:S01]  /*ad20*/  LDS.128 R24, [R17.X4+UR4+0x1f0] ;  /* 0x0001f00411187984 */ /* 0x000fe20008004c00 */
[----:B------:R-:W-:-:S02]  /*ad30*/  IADD3 R46, P0, R120, UR6, RZ ;  /* 0x00000006782e7c10 */ /* 0x000fc4000ff1e0ff */
[----:B------:R-:W-:Y:S01]  /*ad40*/  LEA R125, R16, R72, 0xf ;  /* 0x00000048107d7211 */ /* 0x000fe200078e78ff */
[----:B------:R-:W-:Y:S04]  /*ad50*/  LDS.128 R32, [R17.X4+UR4+0x5f0] ;  /* 0x0005f00411207984 */ /* 0x000fe80008004c00 */
[----:B------:R-:W1:Y:S04]  /*ad60*/  LDS.128 R20, [R74+0x3f0] ;  /* 0x0003f0004a147984 */ /* 0x000e680000000c00 */
[----:B------:R-:W2:Y:S04]  /*ad70*/  LDS.128 R36, [R74+0x5f0] ;  /* 0x0005f0004a247984 */ /* 0x000ea80000000c00 */
[----:B------:R-:W3:Y:S04]  /*ad80*/  LDS.128 R40, [R74+0x1f0] ;  /* 0x0001f0004a287984 */ /* 0x000ee80000000c00 */
[----:B------:R-:W4:Y:S04]  /*ad90*/  LDS.128 R56, [R74+0x7f0] ;  /* 0x0007f0004a387984 */ /* 0x000f280000000c00 */
[----:B------:R-:W4:Y:S01]  /*ada0*/  LDS.128 R60, [R17.X4+UR4+0x7f0] ;  /* 0x0007f004113c7984 */ /* 0x000f220008004c00 */
[----:B------:R-:W-:-:S03]  /*adb0*/  USHF.L.U32 UR4, UR5, 0xf, URZ ;  /* 0x0000000f05047899 */ /* 0x000fc6000800063f */
[----:B------:R-:W-:Y:S06]  /*adc0*/  BAR.SYNC 0x0 ;  /* 0x0000000000007b1d */ /* 0x000fec0000000000 */
[----:B------:R-:W-:Y:S01]  /*add0*/  @!PT LDS RZ, [RZ] ;  /* 0x00000000fffff984 */ /* 0x000fe20000000800 */
[----:B------:R-:W-:Y:S01]  /*ade0*/  @!PT LDS RZ, [RZ] ;  /* 0x00000000fffff984 */ /* 0x000fe20000000800 */
[----:B------:R-:W-:Y:S01]  /*adf0*/  @!PT LDS RZ, [RZ] ;  /* 0x00000000fffff984 */ /* 0x000fe20000000800 */
[----:B------:R1:W-:Y:S02]  /*ae00*/  LDGSTS.E.BYPASS.128 [R75], [R68.64+-0x800], !PT ;  /* 0x00000800444b7fae */ /* 0x0003e4000f901c4a */
[----:B-1----:R-:W-:Y:S02]  /*ae10*/  IADD3 R68, P1, R46, 0x1000, RZ ;  /* 0x000010002e447810 */ /* 0x002fe40007f3e0ff */
[----:B------:R-:W-:Y:S01]  /*ae20*/  IADD3.X R46, R121, UR7, RZ, P0, !PT ;  /* 0x00000007792e7c10 */ /* 0x000fe200087fe4ff */
[----:B------:R-:W-:Y:S01]  /*ae30*/  FFMA R124, R32, R20, R67 ;  /* 0x00000014207c7223 */ /* 0x000fe20000000043 */
[----:B------:R-:W-:-:S02]  /*ae40*/  LEA R75, R16, R19, 0xf ;  /* 0x00000013104b7211 */ /* 0x000fc400078e78ff */
[----:B------:R-:W-:Y:S01]  /*ae50*/  IADD3.X R69, RZ, R46, RZ, P1, !PT ;  /* 0x0000002eff457210 */ /* 0x000fe20000ffe4ff */
[-C--:B--2---:R-:W-:Y:S01]  /*ae60*/  FFMA R50, R24, R36.reuse, R50 ;  /* 0x0000002418327223 */ /* 0x084fe20000000032 */
[----:B------:R-:W-:Y:S01]  /*ae70*/  IADD3 R46, P0, R118, UR6, RZ ;  /* 0x00000006762e7c10 */ /* 0x000fe2000ff1e0ff */
[-C--:B------:R-:W-:Y:S01]  /*ae80*/  FFMA R54, R28, R36.reuse, R54 ;  /* 0x000000241c367223 */ /* 0x080fe20000000036 */
[----:B------:R-:W-:Y:S01]  /*ae90*/  FFMA R66, R32, R36, R66 ;  /* 0x0000002420427223 */ /* 0x000fe20000000042 */
[----:B------:R1:W-:Y:S01]  /*aea0*/  LDGSTS.E.BYPASS.128 [R125], [R68.64+-0x800], !PT ;  /* 0x00000800447d7fae */ /* 0x0003e2000f901c4a */
[-C--:B---3--:R-:W-:Y:S01]  /*aeb0*/  FFMA R48, R24, R40.reuse, R48 ;  /* 0x0000002818307223 */ /* 0x088fe20000000030 */
[----:B------:R-:W-:Y:S01]  /*aec0*/  FFMA R67, R29, R37, R54 ;  /* 0x000000251d437223 */ /* 0x000fe20000000036 */
[----:B------:R-:W-:Y:S01]  /*aed0*/  FFMA R52, R28, R40, R52 ;  /* 0x000000281c347223 */ /* 0x000fe20000000034 */
[----:B----4-:R-:W-:Y:S01]  /*aee0*/  FFMA R64, R32, R56, R64 ;  /* 0x0000003820407223 */ /* 0x010fe20000000040 */
[----:B------:R-:W-:Y:S01]  /*aef0*/  FFMA R44, R60, R36, R44 ;  /* 0x000000243c2c7223 */ /* 0x000fe2000000002c */
[----:B-1----:R-:W-:-:S02]  /*af00*/  IADD3 R68, P1, R46, 0x1000, RZ ;  /* 0x000010002e447810 */ /* 0x002fc40007f3e0ff */
[----:B------:R-:W-:Y:S02]  /*af10*/  IADD3.X R46, R119, UR7, RZ, P0, !PT ;  /* 0x00000007772e7c10 */ /* 0x000fe400087fe4ff */
[----:B------:R-:W-:Y:S02]  /*af20*/  LEA R125, R16, R18, 0xf ;  /* 0x00000012107d7211 */ /* 0x000fe400078e78ff */
[----:B------:R-:W-:Y:S02]  /*af30*/  IADD3.X R69, RZ, R46, RZ, P1, !PT ;  /* 0x0000002eff457210 */ /* 0x000fe40000ffe4ff */
[----:B------:R-:W-:-:S03]  /*af40*/  IADD3 R46, P0, R116, UR6, RZ ;  /* 0x00000006742e7c10 */ /* 0x000fc6000ff1e0ff */
[----:B------:R1:W-:Y:S02]  /*af50*/  LDGSTS.E.BYPASS.128 [R75], [R68.64+-0x800], !PT ;  /* 0x00000800444b7fae */ /* 0x0003e4000f901c4a */
[----:B-1----:R-:W-:Y:S02]  /*af60*/  IADD3 R68, P1, R46, 0x1000, RZ ;  /* 0x000010002e447810 */ /* 0x002fe40007f3e0ff */
        /* <DEDUP_REMOVED lines=60> */
[----:B------:R-:W-:-:S04]  /*b330*/  IADD3.X R46, R97, UR7, RZ, P0, !PT ;  /* 0x00000007612e7c10 */ /* 0x000fc800087fe4ff */
[----:B------:R-:W-:Y:S02]  /*b340*/  IADD3.X R69, RZ, R46, RZ, P1, !PT ;  /* 0x0000002eff457210 */ /* 0x000fe40000ffe4ff */
[----:B------:R-:W-:-:S03]  /*b350*/  IADD3 R46, P0, R94, UR6, RZ ;  /* 0x000000065e2e7c10 */ /* 0x000fc6000ff1e0ff */
[----:B------:R1:W-:Y:S02]  /*b360*/  LDGSTS.E.BYPASS.128 [R125], [R68.64+-0x800], !PT ;  /* 0x00000800447d7fae */ /* 0x0003e4000f901c4a */
[----:B-1----:R-:W-:Y:S02]  /*b370*/  IADD3 R68, P1, R46, 0x1000, RZ ;  /* 0x000010002e447810 */ /* 0x002fe40007f3e0ff */
[----:B------:R-:W-:Y:S02]  /*b380*/  IADD3.X R46, R95, UR7, RZ, P0, !PT ;  /* 0x000000075f2e7c10 */ /* 0x000fe400087fe4ff */
[----:B------:R-:W-:Y:S02]  /*b390*/  IADD3 R70, P0, R92, UR6, RZ ;  /* 0x000000065c467c10 */ /* 0x000fe4000ff1e0ff */
[----:B------:R-:W-:Y:S02]  /*b3a0*/  IADD3.X R69, RZ, R46, RZ, P1, !PT ;  /* 0x0000002eff457210 */ /* 0x000fe40000ffe4ff */
[----:B------:R-:W-:-:S02]  /*b3b0*/  LEA R46, R16, R12, 0xf ;  /* 0x0000000c102e7211 */ /* 0x000fc400078e78ff */
[----:B------:R-:W-:-:S03]  /*b3c0*/  LEA R125, R16, R13, 0xf ;  /* 0x0000000d107d7211 */ /* 0x000fc600078e78ff */
[----:B------:R1:W-:Y:S02]  /*b3d0*/  LDGSTS.E.BYPASS.128 [R46], [R68.64+-0x800], !PT ;  /* 0x00000800442e7fae */ /* 0x0003e4000f901c4a */
[----:B-1----:R-:W-:Y:S02]  /*b3e0*/  IADD3 R68, P1, R70, 0x1000, RZ ;  /* 0x0000100046447810 */ /* 0x002fe40007f3e0ff */
[----:B------:R-:W-:Y:S02]  /*b3f0*/  IADD3.X R70, R93, UR7, RZ, P0, !PT ;  /* 0x000000075d467c10 */ /* 0x000fe400087fe4ff */
[----:B------:R-:W-:Y:S02]  /*b400*/  IADD3 R74, P0, R90, UR6, RZ ;  /* 0x000000065a4a7c10 */ /* 0x000fe4000ff1e0ff */
[----:B------:R-:W-:Y:S02]  /*b410*/  IADD3.X R69, RZ, R70, RZ, P1, !PT ;  /* 0x00000046ff457210 */ /* 0x000fe40000ffe4ff */
[----:B------:R-:W-:-:S02]  /*b420*/  IADD3 R74, P1, R74, 0x1000, RZ ;  /* 0x000010004a4a7810 */ /* 0x000fc40007f3e0ff */
[----:B------:R-:W-:Y:S01]  /*b430*/  IADD3.X R70, R91, UR7, RZ, P0, !PT ;  /* 0x000000075b467c10 */ /* 0x000fe200087fe4ff */
[----:B------:R1:W-:Y:S03]  /*b440*/  LDGSTS.E.BYPASS.128 [R125], [R68.64+-0x800], !PT ;  /* 0x00000800447d7fae */ /* 0x0003e6000f901c4a */
[----:B------:R-:W-:Y:S01]  /*b450*/  IADD3.X R75, RZ, R70, RZ, P1, !PT ;  /* 0x00000046ff4b7210 */ /* 0x000fe20000ffe4ff */
[----:B------:R-:W0:Y:S01]  /*b460*/  LDGDEPBAR ;  /* 0x00000000000079af */ /* 0x000e220000000000 */
[----:B------:R-:W-:Y:S02]  /*b470*/  IADD3 R70, P0, R88, UR6, RZ ;  /* 0x0000000658467c10 */ /* 0x000fe4000ff1e0ff */
[----:B-1----:R-:W-:Y:S02]  /*b480*/  LEA R68, R16, 0x20000, 0xe ;  /* 0x0002000010447811 */ /* 0x002fe400078e70ff */
[----:B------:R-:W-:-:S02]  /*b490*/  IADD3.X R69, R89, UR7, RZ, P0, !PT ;  /* 0x0000000759457c10 */ /* 0x000fc400087fe4ff */
[-C--:B------:R-:W-:Y:S02]  /*b4a0*/  IADD3 R46, R73, R68.reuse, RZ ;  /* 0x00000044492e7210 */ /* 0x080fe40007ffe0ff */
[----:B------:R-:W-:-:S03]  /*b4b0*/  IADD3 R125, R19, R68, RZ ;  /* 0x00000044137d7210 */ /* 0x000fc60007ffe0ff */
[----:B------:R1:W-:Y:S02]  /*b4c0*/  LDGSTS.E.BYPASS.128 [R46], [R74.64+-0x800], !PT ;  /* 0x000008004a2e7fae */ /* 0x0003e4000f901c4a */
[----:B-1----:R-:W-:Y:S02]  /*b4d0*/  IADD3 R74, P1, R70, 0x1000, RZ ;  /* 0x00001000464a7810 */ /* 0x002fe40007f3e0ff */
[----:B------:R-:W-:Y:S02]  /*b4e0*/  IADD3 R70, P0, R86, UR6, RZ ;  /* 0x0000000656467c10 */ /* 0x000fe4000ff1e0ff */
[----:B------:R-:W-:Y:S02]  /*b4f0*/  IADD3.X R75, RZ, R69, RZ, P1, !PT ;  /* 0x00000045ff4b7210 */ /* 0x000fe40000ffe4ff */
[----:B------:R-:W-:-:S05]  /*b500*/  IADD3 R69, R72, R68, RZ ;  /* 0x0000004448457210 */ /* 0x000fca0007ffe0ff */
[----:B------:R1:W-:Y:S02]  /*b510*/  LDGSTS.E.BYPASS.128 [R69], [R74.64+-0x800], !PT ;  /* 0x000008004a457fae */ /* 0x0003e4000f901c4a */
[----:B-1----:R-:W-:Y:S02]  /*b520*/  IADD3 R74, P1, R70, 0x1000, RZ ;  /* 0x00001000464a7810 */ /* 0x002fe40007f3e0ff */
[----:B------:R-:W-:Y:S02]  /*b530*/  IADD3.X R70, R87, UR7, RZ, P0, !PT ;  /* 0x0000000757467c10 */ /* 0x000fe400087fe4ff */
[----:B------:R-:W-:Y:S02]  /*b540*/  IADD3 R46, P0, R84, UR6, RZ ;  /* 0x00000006542e7c10 */ /* 0x000fe4000ff1e0ff */
[----:B------:R-:W-:Y:S01]  /*b550*/  IADD3.X R75, RZ, R70, RZ, P1, !PT ;  /* 0x00000046ff4b7210 */ /* 0x000fe20000ffe4ff */
[----:B------:R-:W-:Y:S01]  /*b560*/  FFMA R70, R28, R20, R53 ;  /* 0x000000141c467223 */ /* 0x000fe20000000035 */
[----:B------:R-:W-:Y:S01]  /*b570*/  IADD3 R69, R18, R68, RZ ;  /* 0x0000004412457210 */ /* 0x000fe20007ffe0ff */
[----:B------:R-:W-:Y:S01]  /*b580*/  FFMA R53, R33, R21, R124 ;  /* 0x0000001521357223 */ /* 0x000fe2000000007c */
[----:B------:R-:W-:Y:S01]  /*b590*/  FFMA R28, R28, R56, R55 ;  /* 0x000000381c1c7223 */ /* 0x000fe20000000037 */
[----:B------:R1:W-:Y:S02]  /*b5a0*/  LDGSTS.E.BYPASS.128 [R125], [R74.64+-0x800], !PT ;  /* 0x000008004a7d7fae */ /* 0x0003e4000f901c4a */
[----:B-1----:R-:W-:-:S02]  /*b5b0*/  IADD3 R74, P1, R46, 0x1000, RZ ;  /* 0x000010002e4a7810 */ /* 0x002fc40007f3e0ff */
[----:B------:R-:W-:Y:S02]  /*b5c0*/  IADD3.X R46, R85, UR7, RZ, P0, !PT ;  /* 0x00000007552e7c10 */ /* 0x000fe400087fe4ff */
[----:B------:R-:W-:Y:S02]  /*b5d0*/  IADD3 R125, R2, R68, RZ ;  /* 0x00000044027d7210 */ /* 0x000fe40007ffe0ff */
[----:B------:R-:W-:Y:S02]  /*b5e0*/  IADD3.X R75, RZ, R46, RZ, P1, !PT ;  /* 0x0000002eff4b7210 */ /* 0x000fe40000ffe4ff */
[----:B------:R-:W-:-:S03]  /*b5f0*/  IADD3 R46, P0, R82, UR6, RZ ;  /* 0x00000006522e7c10 */ /* 0x000fc6000ff1e0ff */
[----:B------:R1:W-:Y:S02]  /*b600*/  LDGSTS.E.BYPASS.128 [R69], [R74.64+-0x800], !PT ;  /* 0x000008004a457fae */ /* 0x0003e4000f901c4a */
[----:B-1----:R-:W-:Y:S02]  /*b610*/  IADD3 R74, P1, R46, 0x1000, RZ ;  /* 0x000010002e4a7810 */ /* 0x002fe40007f3e0ff */
        /* <DEDUP_REMOVED lines=11> */
[----:B-1----:R-:W-:Y:S01]  /*b6d0*/  IADD3 R74, P1, R46, 0x1000, RZ ;  /* 0x000010002e4a7810 */ /* 0x002fe20007f3e0ff */
[----:B------:R-:W-:Y:S01]  /*b6e0*/  FFMA R69, R33, R37, R66 ;  /* 0x0000002521457223 */ /* 0x000fe20000000042 */
[----:B------:R-:W-:Y:S02]  /*b6f0*/  IADD3.X R46, R79, UR7, RZ, P0, !PT ;  /* 0x000000074f2e7c10 */ /* 0x000fe400087fe4ff */
[----:B------:R-:W-:Y:S01]  /*b700*/  IADD3 R36, P0, R76, UR6, RZ ;  /* 0x000000064c247c10 */ /* 0x000fe2000ff1e0ff */
[----:B------:R-:W-:Y:S01]  /*b710*/  UIADD3 UR6, UP2, UR6, 0x200, URZ ;  /* 0x0000020006067890 */ /* 0x000fe2000ff5e03f */
[----:B------:R-:W-:Y:S01]  /*b720*/  IADD3.X R75, RZ, R46, RZ, P1, !PT ;  /* 0x0000002eff4b7210 */ /* 0x000fe20000ffe4ff */
[-C--:B------:R-:W-:Y:S01]  /*b730*/  FFMA R46, R24, R20.reuse, R49 ;  /* 0x00000014182e7223 */ /* 0x080fe20000000031 */
[----:B------:R-:W-:Y:S01]  /*b740*/  FFMA R20, R60, R20, R45 ;  /* 0x000000143c147223 */ /* 0x000fe2000000002d */
[-C--:B------:R-:W-:Y:S01]  /*b750*/  FFMA R49, R29, R21.reuse, R70 ;  /* 0x000000151d317223 */ /* 0x080fe20000000046 */
[-C--:B------:R-:W-:Y:S01]  /*b760*/  FFMA R70, R34, R22.reuse, R53 ;  /* 0x0000001622467223 */ /* 0x080fe20000000035 */
[-C--:B------:R-:W-:Y:S01]  /*b770*/  FFMA R45, R25, R21.reuse, R46 ;  /* 0x00000015192d7223 */ /* 0x080fe2000000002e */
[----:B------:R-:W-:Y:S01]  /*b780*/  FFMA R21, R61, R21, R20 ;  /* 0x000000153d157223 */ /* 0x000fe20000000014 */
[-C--:B------:R-:W-:Y:S01]  /*b790*/  FFMA R46, R30, R22.reuse, R49 ;  /* 0x000000161e2e7223 */ /* 0x080fe20000000031 */
[----:B------:R-:W-:Y:S01]  /*b7a0*/  IADD3 R36, P1, R36, 0x1000, RZ ;  /* 0x0000100024247810 */ /* 0x000fe20007f3e0ff */
[-C--:B------:R-:W-:Y:S01]  /*b7b0*/  FFMA R20, R26, R22.reuse, R45 ;  /* 0x000000161a147223 */ /* 0x080fe2000000002d */
[----:B------:R-:W-:Y:S01]  /*b7c0*/  FFMA R22, R62, R22, R21 ;  /* 0x000000163e167223 */ /* 0x000fe20000000015 */
[-C--:B------:R-:W-:Y:S01]  /*b7d0*/  FFMA R49, R31, R23.reuse, R46 ;  /* 0x000000171f317223 */ /* 0x080fe2000000002e */
[-C--:B------:R-:W-:Y:S01]  /*b7e0*/  FFMA R45, R35, R23.reuse, R70 ;  /* 0x00000017232d7223 */ /* 0x080fe20000000046 */
[-C--:B------:R-:W-:Y:S01]  /*b7f0*/  FFMA R53, R27, R23.reuse, R20 ;  /* 0x000000171b357223 */ /* 0x080fe20000000014 */
[----:B------:R-:W-:Y:S01]  /*b800*/  FFMA R21, R63, R23, R22 ;  /* 0x000000173f157223 */ /* 0x000fe20000000016 */
[-C--:B------:R-:W-:Y:S01]  /*b810*/  FFMA R23, R25, R37.reuse, R50 ;  /* 0x0000002519177223 */ /* 0x080fe20000000032 */
[----:B------:R-:W-:Y:S01]  /*b820*/  FFMA R37, R61, R37, R44 ;  /* 0x000000253d257223 */ /* 0x000fe2000000002c */
[----:B------:R-:W-:Y:S01]  /*b830*/  IADD3.X R20, R77, UR7, RZ, P0, !PT ;  /* 0x000000074d147c10 */ /* 0x000fe200087fe4ff */
[----:B------:R-:W-:Y:S01]  /*b840*/  FFMA R50, R30, R38, R67 ;  /* 0x000000261e327223 */ /* 0x000fe20000000043 */
[----:B------:R-:W-:Y:S01]  /*b850*/  IADD3 R67, R5, R68, RZ ;  /* 0x0000004405437210 */ /* 0x000fe20007ffe0ff */
[----:B------:R-:W-:Y:S01]  /*b860*/  FFMA R22, R62, R38, R37 ;  /* 0x000000263e167223 */ /* 0x000fe20000000025 */
[----:B------:R-:W-:Y:S01]  /*b870*/  IADD3.X R37, RZ, R20, RZ, P1, !PT ;  /* 0x00000014ff257210 */ /* 0x000fe20000ffe4ff */
[----:B------:R1:W-:Y:S01]  /*b880*/  LDGSTS.E.BYPASS.128 [R125], [R74.64+-0x800], !PT ;  /* 0x000008004a7d7fae */ /* 0x0003e2000f901c4a */
[-C--:B------:R-:W-:Y:S01]  /*b890*/  FFMA R54, R26, R38.reuse, R23 ;  /* 0x000000261a367223 */ /* 0x080fe20000000017 */
[----:B------:R-:W-:Y:S01]  /*b8a0*/  FFMA R46, R34, R38, R69 ;  /* 0x00000026222e7223 */ /* 0x000fe20000000045 */
[----:B------:R-:W-:Y:S01]  /*b8b0*/  PLOP3.LUT P0, PT, PT, PT, UP0, 0x80, 0x0 ;  /* 0x000000000000781c */ /* 0x000fe20003f0f008 */
[----:B------:R1:W-:Y:S01]  /*b8c0*/  LDGSTS.E.BYPASS.128 [R67], [R36.64+-0x800], !PT ;  /* 0x0000080024437fae */ /* 0x0003e2000f901c4a */
[----:B------:R-:W-:Y:S01]  /*b8d0*/  FFMA R20, R32, R40, R65 ;  /* 0x0000002820147223 */ /* 0x000fe20000000041 */
[----:B------:R-:W-:Y:S01]  /*b8e0*/  FFMA R24, R24, R56, R51 ;  /* 0x0000003818187223 */ /* 0x000fe20000000033 */
[C---:B------:R-:W-:Y:S01]  /*b8f0*/  FFMA R40, R60.reuse, R40, R47 ;  /* 0x000000283c287223 */ /* 0x040fe2000000002f */
[----:B------:R-:W0:Y:S01]  /*b900*/  LDGDEPBAR ;  /* 0x00000000000079af */ /* 0x000e220000000000 */
        /* <DEDUP_REMOVED lines=21> */
[----:B------:R-:W-:Y:S01]  /*ba60*/  UPLOP3.LUT UP0, UPT, UPT, UPT, UPT, 0x40, 0x0 ;  /* 0x000000000000789c */ /* 0x000fe20003f0e870 */
[----:B------:R-:W-:Y:S01]  /*ba70*/  FFMA R52, R27, R43, R52 ;  /* 0x0000002b1b347223 */ /* 0x000fe20000000034 */
[----:B------:R-:W-:-:S04]  /*ba80*/  DEPBAR.LE SB0, 0x6 ;  /* 0x000081800000791a */ /* 0x000fc80000000000 */
[----:B------:R-:W-:Y:S01]  /*ba90*/  UIADD3.X UR7, URZ, UR7, URZ, UP2, !UPT ;  /* 0x000000073f077290 */ /* 0x000fe200097fe43f */
[-C--:B------:R-:W-:Y:S01]  /*baa0*/  FFMA R48, R31, R43.reuse, R48 ;  /* 0x0000002b1f307223 */ /* 0x080fe20000000030 */
[-C--:B------:R-:W-:Y:S01]  /*bab0*/  FFMA R44, R35, R43.reuse, R44 ;  /* 0x0000002b232c7223 */ /* 0x080fe2000000002c */
[----:B------:R-:W-:Y:S01]  /*bac0*/  FFMA R20, R63, R43, R20 ;  /* 0x0000002b3f147223 */ /* 0x000fe20000000014 */
[-C--:B------:R-:W-:Y:S01]  /*bad0*/  FFMA R55, R27, R59.reuse, R26 ;  /* 0x0000003b1b377223 */ /* 0x080fe2000000001a */
[-C--:B------:R-:W-:Y:S01]  /*bae0*/  FFMA R51, R31, R59.reuse, R30 ;  /* 0x0000003b1f337223 */ /* 0x080fe2000000001e */
[-C--:B------:R-:W-:Y:S01]  /*baf0*/  FFMA R47, R35, R59.reuse, R34 ;  /* 0x0000003b232f7223 */ /* 0x080fe20000000022 */
[----:B------:R-:W-:Y:S01]  /*bb00*/  FFMA R23, R63, R59, R58 ;  /* 0x0000003b3f177223 */ /* 0x000fe2000000003a */
[----:B------:R-:W-:Y:S06]  /*bb10*/  BAR.SYNC 0x0 ;  /* 0x0000000000007b1d */ /* 0x000fec0000000000 */
[----:B-1----:R-:W-:Y:S01]  /*bb20*/  @!P0 CALL.REL.NOINC `(.L_x_0) ;  /* 0x0000001000008944 */ /* 0x002fe20003c00000 */
[----:B------:R-:W-:Y:S05]  /*bb30*/  BRA `(.L_x_1) ;  /* 0xffff657000007947 */ /* 0x000fea000383ffff */
.L_x_0:
[----:B------:R-:W1:Y:S01]  /*bb40*/  S2R R3, SR_TID.X ;  /* 0x0000000000037919 */ /* 0x000e620000002100 */
[----:B------:R-:W-:-:S04]  /*bb50*/  DEPBAR.LE SB0, 0x0 ;  /* 0x000080000000791a */ /* 0x000fc80000000000 */
[----:B------:R-:W-:Y:S01]  /*bb60*/  ULDC UR4, c[0x0][0x178] ;  /* 0x00005e0000047ab9 */ /* 0x000fe20000000800 */
[----:B------:R-:W-:Y:S01]  /*bb70*/  LOP3.LUT R8, R14, 0x30, RZ, 0xfc, !PT ;  /* 0x000000300e087812 */ /* 0x000fe200078efcff */
[----:B------:R-:W-:Y:S01]  /*bb80*/  UIMAD UR4, UR4, 0x32, URZ ;  /* 0x00000032040478a4 */ /* 0x000fe2000f8e023f */
[----:B------:R-:W-:Y:S02]  /*bb90*/  MOV R11, 0x4 ;  /* 0x00000004000b7802 */ /* 0x000fe40000000f00 */
[----:B-1----:R-:W-:Y:S02]  /*bba0*/  SHF.R.U32.HI R10, RZ, 0x3, R3 ;  /* 0x00000003ff0a7819 */ /* 0x002fe40000011603 */
[----:B------:R-:W-:Y:S02]  /*bbb0*/  SHF.L.U32 R9, R3, 0x2, RZ ;  /* 0x0000000203097819 */ /* 0x000fe400000006ff */
[----:B------:R-:W-:Y:S02]  /*bbc0*/  SGXT.U32 R10, R10, 0x4 ;  /* 0x000000040a0a781a */ /* 0x000fe40000000000 */
[----:B------:R-:W-:-:S02]  /*bbd0*/  LOP3.LUT R9, R0, 0x1c, R9, 0xf8, !PT ;  /* 0x0000001c00097812 */ /* 0x000fc400078ef809 */
[----:B------:R-:W-:Y:S01]  /*bbe0*/  LOP3.LUT R0, R14, 0x10, RZ, 0xfc, !PT ;  /* 0x000000100e007812 */ /* 0x000fe200078efcff */
[----:B------:R-:W-:Y:S01]  /*bbf0*/  IMAD R15, R10, 0x90, R15 ;  /* 0x000000900a0f7824 */ /* 0x000fe200078e020f */
[----:B------:R-:W-:Y:S06]  /*bc00*/  BAR.SYNC 0x0 ;  /* 0x0000000000007b1d */ /* 0x000fec0000000000 */
[----:B------:R-:W-:Y:S01]  /*bc10*/  SHF.L.U32 R2, R15, 0x2, RZ ;  /* 0x000000020f027819 */ /* 0x000fe200000006ff */
[----:B------:R-:W-:Y:S01]  /*bc20*/  STS.128 [R15.X4], R52 ;  /* 0x000000340f007388 */ /* 0x000fe20000004c00 */
[----:B------:R-:W-:-:S02]  /*bc30*/  ISETP.GE.AND P0, PT, R9, 0x80, PT ;  /* 0x000000800900780c */ /* 0x000fc40003f06270 */
[----:B------:R-:W-:Y:S01]  /*bc40*/  LEA R3, R14, R9, 0x7 ;  /* 0x000000090e037211 */ /* 0x000fe200078e38ff */
[----:B------:R-:W-:Y:S01]  /*bc50*/  IMAD R10, R10, -0x1b0, R2 ;  /* 0xfffffe500a0a7824 */ /* 0x000fe200078e0202 */
[----:B------:R-:W-:Y:S01]  /*bc60*/  STS.128 [R15.X4+0x90], R48 ;  /* 0x000090300f007388 */ /* 0x000fe20000004c00 */
[C---:B------:R-:W-:Y:S02]  /*bc70*/  LOP3.LUT R2, R14.reuse, 0x20, RZ, 0xfc, !PT ;  /* 0x000000200e027812 */ /* 0x040fe400078efcff */
[----:B------:R-:W-:Y:S01]  /*bc80*/  ISETP.LT.AND P1, PT, R14, UR4, !P0 ;  /* 0x000000040e007c0c */ /* 0x000fe2000c721270 */
[----:B------:R-:W-:Y:S01]  /*bc90*/  STS.128 [R15.X4+0x120], R44 ;  /* 0x0001202c0f007388 */ /* 0x000fe20000004c00 */
[----:B------:R-:W-:Y:S02]  /*bca0*/  ISETP.LT.AND P2, PT, R0, UR4, !P0 ;  /* 0x0000000400007c0c */ /* 0x000fe4000c741270 */
[----:B------:R-:W-:Y:S01]  /*bcb0*/  ISETP.LT.AND P3, PT, R2, UR4, !P0 ;  /* 0x0000000402007c0c */ /* 0x000fe2000c761270 */
[----:B------:R-:W-:Y:S04]  /*bcc0*/  STS.128 [R15.X4+0x1b0], R20 ;  /* 0x0001b0140f007388 */ /* 0x000fe80000004c00 */
[----:B------:R-:W-:Y:S06]  /*bcd0*/  BAR.SYNC 0x0 ;  /* 0x0000000000007b1d */ /* 0x000fec0000000000 */
[----:B------:R-:W1:Y:S01]  /*bce0*/  LDS.128 R28, [R10] ;  /* 0x000000000a1c7984 */ /* 0x000e620000000c00 */
[----:B------:R-:W-:-:S02]  /*bcf0*/  ISETP.LT.AND P0, PT, R8, UR4, !P0 ;  /* 0x0000000408007c0c */ /* 0x000fc4000c701270 */
[-C--:B------:R-:W-:Y:S01]  /*bd00*/  LEA R4, R0, R9.reuse, 0x7 ;  /* 0x0000000900047211 */ /* 0x080fe200078e38ff */
[----:B------:R-:W2:Y:S01]  /*bd10*/  LDS.128 R16, [R10+0x900] ;  /* 0x000900000a107984 */ /* 0x000ea20000000c00 */
[----:B------:R-:W-:Y:S01]  /*bd20*/  LEA R6, R2, R9, 0x7 ;  /* 0x0000000902067211 */ /* 0x000fe200078e38ff */
[-C--:B------:R-:W-:Y:S02]  /*bd30*/  IMAD.WIDE R2, R3, R11.reuse, c[0x0][0x170] ;  /* 0x00005c0003027625 */ /* 0x080fe400078e020b */
[----:B------:R-:W3:Y:S02]  /*bd40*/  LDS.128 R24, [R10+0x1200] ;  /* 0x001200000a187984 */ /* 0x000ee40000000c00 */
[----:B------:R-:W-:-:S04]  /*bd50*/  IMAD.WIDE R4, R4, R11, c[0x0][0x170] ;  /* 0x00005c0004047625 */ /* 0x000fc800078e020b */
[----:B------:R-:W-:Y:S01]  /*bd60*/  IMAD.WIDE R6, R6, R11, c[0x0][0x170] ;  /* 0x00005c0006067625 */ /* 0x000fe200078e020b */
[----:B-1----:R1:W-:Y:S04]  /*bd70*/  @P1 STG.E.128 [R2.64], R28 ;  /* 0x0000001c02001986 */ /* 0x0023e8000c101d0a */
[----:B--2---:R1:W-:Y:S04]  /*bd80*/  @P2 STG.E.128 [R4.64], R16 ;  /* 0x0000001004002986 */ /* 0x0043e8000c101d0a */
[----:B---3--:R1:W-:Y:S01]  /*bd90*/  @P3 STG.E.128 [R6.64], R24 ;  /* 0x0000001806003986 */ /* 0x0083e2000c101d0a */
[----:B------:R-:W-:Y:S05]  /*bda0*/  @!P0 EXIT ;  /* 0x000000000000894d */ /* 0x000fea0003800000 */
[----:B-1----:R-:W1:Y:S01]  /*bdb0*/  LDS.128 R4, [R10+0x1b00] ;  /* 0x001b00000a047984 */ /* 0x002e620000000c00 */
[----:B------:R-:W-:-:S05]  /*bdc0*/  LEA R2, R8, R9, 0x7 ;  /* 0x0000000908027211 */ /* 0x000fca00078e38ff */
[----:B------:R-:W-:-:S05]  /*bdd0*/  IMAD.WIDE R2, R2, R11, c[0x0][0x170] ;  /* 0x00005c0002027625 */ /* 0x000fca00078e020b */
[----:B-1----:R-:W-:Y:S01]  /*bde0*/  STG.E.128 [R2.64], R4 ;  /* 0x0000000402007986 */ /* 0x002fe2000c101d0a */
[----:B------:R-:W-:Y:S05]  /*bdf0*/  EXIT ;  /* 0x000000000000794d */ /* 0x000fea0003800000 */
.L_x_2:
[----:B------:R-:W-:-:S00]  /*be00*/  BRA `(.L_x_2) ;  /* 0xfffffff000007947 */ /* 0x000fc0000383ffff */
[----:B------:R-:W-:-:S00]  /*be10*/  NOP ;  /* 0x0000000000007918 */ /* 0x000fc00000000000 */
        /* <DEDUP_REMOVED lines=14> */
.L_x_3:


//--------------------- .nv.shared.triton_mm      --------------------------
	.section	.nv.shared.triton_mm,"aw",@nobits
	.align	16
